//
// Generated by NVIDIA NVVM Compiler
//
// Compiler Build ID: CL-36424714
// Cuda compilation tools, release 13.0, V13.0.88
// Based on NVVM 20.0.0
//

.version 9.0
.target sm_100
.address_size 64

	// .globl	_Z13initRNGKernelP17curandStateXORWOWm
.global .align 4 .b8 precalc_xorwow_matrix[102400];
.global .align 4 .b8 precalc_xorwow_offset_matrix[102400];
.global .align 4 .b8 mrg32k3aM1[2304];
.global .align 4 .b8 mrg32k3aM2[2304];
.global .align 4 .b8 mrg32k3aM1SubSeq[2016];
.global .align 4 .b8 mrg32k3aM2SubSeq[2016];
.global .align 4 .b8 mrg32k3aM1Seq[2304];
.global .align 4 .b8 mrg32k3aM2Seq[2304];
.const .align 8 .b8 __cr_lgamma_table[72];

.visible .entry _Z13initRNGKernelP17curandStateXORWOWm(
	.param .u64 .ptr .align 1 _Z13initRNGKernelP17curandStateXORWOWm_param_0,
	.param .u64 _Z13initRNGKernelP17curandStateXORWOWm_param_1
)
{
	.reg .pred 	%p<24>;
	.reg .b32 	%r<413>;
	.reg .b64 	%rd<19>;

	ld.param.u64 	%rd8, [_Z13initRNGKernelP17curandStateXORWOWm_param_0];
	ld.param.u64 	%rd9, [_Z13initRNGKernelP17curandStateXORWOWm_param_1];
	cvta.to.global.u64 	%rd10, %rd8;
	mov.u32 	%r182, %ctaid.x;
	mov.u32 	%r183, %ntid.x;
	mov.u32 	%r184, %tid.x;
	mad.lo.s32 	%r185, %r182, %r183, %r184;
	cvt.s64.s32 	%rd18, %r185;
	mul.wide.s32 	%rd11, %r185, 48;
	add.s64 	%rd2, %rd10, %rd11;
	cvt.u32.u64 	%r186, %rd9;
	xor.b32  	%r187, %r186, -1429050551;
	mul.lo.s32 	%r188, %r187, 1099087573;
	{ .reg .b32 tmp; mov.b64 {tmp, %r189}, %rd9; }
	xor.b32  	%r190, %r189, -136515619;
	mul.lo.s32 	%r191, %r190, -1703105765;
	add.s32 	%r192, %r188, %r191;
	add.s32 	%r193, %r192, 6615241;
	add.s32 	%r194, %r188, 123456789;
	st.global.v2.u32 	[%rd2], {%r193, %r194};
	xor.b32  	%r195, %r188, 362436069;
	add.s32 	%r196, %r191, 521288629;
	st.global.v2.u32 	[%rd2+8], {%r195, %r196};
	xor.b32  	%r197, %r191, 88675123;
	add.s32 	%r198, %r188, 5783321;
	st.global.v2.u32 	[%rd2+16], {%r197, %r198};
	setp.eq.s32 	%p1, %r185, 0;
	@%p1 bra 	$L__BB0_42;
	mov.b32 	%r319, 0;
$L__BB0_2:
	and.b64  	%rd4, %rd18, 3;
	setp.eq.s64 	%p2, %rd4, 0;
	@%p2 bra 	$L__BB0_41;
	mul.wide.u32 	%rd12, %r319, 3200;
	mov.u64 	%rd13, precalc_xorwow_matrix;
	add.s64 	%rd5, %rd13, %rd12;
	cvt.u32.u64 	%r2, %rd4;
	mov.b32 	%r320, 0;
$L__BB0_4:
	mov.b32 	%r333, 0;
	mov.u32 	%r334, %r333;
	mov.u32 	%r335, %r333;
	mov.u32 	%r336, %r333;
	mov.u32 	%r337, %r333;
	mov.u32 	%r326, %r333;
$L__BB0_5:
	mul.wide.u32 	%rd14, %r326, 4;
	add.s64 	%rd15, %rd2, %rd14;
	ld.global.u32 	%r10, [%rd15+4];
	shl.b32 	%r11, %r326, 5;
	mov.b32 	%r332, 0;
$L__BB0_6:
	.pragma "nounroll";
	shr.u32 	%r203, %r10, %r332;
	and.b32  	%r204, %r203, 1;
	setp.eq.b32 	%p3, %r204, 1;
	not.pred 	%p4, %p3;
	add.s32 	%r205, %r11, %r332;
	mul.lo.s32 	%r206, %r205, 5;
	mul.wide.u32 	%rd16, %r206, 4;
	add.s64 	%rd6, %rd5, %rd16;
	@%p4 bra 	$L__BB0_8;
	ld.global.u32 	%r207, [%rd6];
	xor.b32  	%r337, %r337, %r207;
	ld.global.u32 	%r208, [%rd6+4];
	xor.b32  	%r336, %r336, %r208;
	ld.global.u32 	%r209, [%rd6+8];
	xor.b32  	%r335, %r335, %r209;
	ld.global.u32 	%r210, [%rd6+12];
	xor.b32  	%r334, %r334, %r210;
	ld.global.u32 	%r211, [%rd6+16];
	xor.b32  	%r333, %r333, %r211;
$L__BB0_8:
	and.b32  	%r213, %r203, 2;
	setp.eq.s32 	%p5, %r213, 0;
	@%p5 bra 	$L__BB0_10;
	ld.global.u32 	%r214, [%rd6+20];
	xor.b32  	%r337, %r337, %r214;
	ld.global.u32 	%r215, [%rd6+24];
	xor.b32  	%r336, %r336, %r215;
	ld.global.u32 	%r216, [%rd6+28];
	xor.b32  	%r335, %r335, %r216;
	ld.global.u32 	%r217, [%rd6+32];
	xor.b32  	%r334, %r334, %r217;
	ld.global.u32 	%r218, [%rd6+36];
	xor.b32  	%r333, %r333, %r218;
$L__BB0_10:
	and.b32  	%r220, %r203, 4;
	setp.eq.s32 	%p6, %r220, 0;
	@%p6 bra 	$L__BB0_12;
	ld.global.u32 	%r221, [%rd6+40];
	xor.b32  	%r337, %r337, %r221;
	ld.global.u32 	%r222, [%rd6+44];
	xor.b32  	%r336, %r336, %r222;
	ld.global.u32 	%r223, [%rd6+48];
	xor.b32  	%r335, %r335, %r223;
	ld.global.u32 	%r224, [%rd6+52];
	xor.b32  	%r334, %r334, %r224;
	ld.global.u32 	%r225, [%rd6+56];
	xor.b32  	%r333, %r333, %r225;
$L__BB0_12:
	and.b32  	%r227, %r203, 8;
	setp.eq.s32 	%p7, %r227, 0;
	@%p7 bra 	$L__BB0_14;
	ld.global.u32 	%r228, [%rd6+60];
	xor.b32  	%r337, %r337, %r228;
	ld.global.u32 	%r229, [%rd6+64];
	xor.b32  	%r336, %r336, %r229;
	ld.global.u32 	%r230, [%rd6+68];
	xor.b32  	%r335, %r335, %r230;
	ld.global.u32 	%r231, [%rd6+72];
	xor.b32  	%r334, %r334, %r231;
	ld.global.u32 	%r232, [%rd6+76];
	xor.b32  	%r333, %r333, %r232;
$L__BB0_14:
	and.b32  	%r234, %r203, 16;
	setp.eq.s32 	%p8, %r234, 0;
	@%p8 bra 	$L__BB0_16;
	ld.global.u32 	%r235, [%rd6+80];
	xor.b32  	%r337, %r337, %r235;
	ld.global.u32 	%r236, [%rd6+84];
	xor.b32  	%r336, %r336, %r236;
	ld.global.u32 	%r237, [%rd6+88];
	xor.b32  	%r335, %r335, %r237;
	ld.global.u32 	%r238, [%rd6+92];
	xor.b32  	%r334, %r334, %r238;
	ld.global.u32 	%r239, [%rd6+96];
	xor.b32  	%r333, %r333, %r239;
$L__BB0_16:
	and.b32  	%r241, %r203, 32;
	setp.eq.s32 	%p9, %r241, 0;
	@%p9 bra 	$L__BB0_18;
	ld.global.u32 	%r242, [%rd6+100];
	xor.b32  	%r337, %r337, %r242;
	ld.global.u32 	%r243, [%rd6+104];
	xor.b32  	%r336, %r336, %r243;
	ld.global.u32 	%r244, [%rd6+108];
	xor.b32  	%r335, %r335, %r244;
	ld.global.u32 	%r245, [%rd6+112];
	xor.b32  	%r334, %r334, %r245;
	ld.global.u32 	%r246, [%rd6+116];
	xor.b32  	%r333, %r333, %r246;
$L__BB0_18:
	and.b32  	%r248, %r203, 64;
	setp.eq.s32 	%p10, %r248, 0;
	@%p10 bra 	$L__BB0_20;
	ld.global.u32 	%r249, [%rd6+120];
	xor.b32  	%r337, %r337, %r249;
	ld.global.u32 	%r250, [%rd6+124];
	xor.b32  	%r336, %r336, %r250;
	ld.global.u32 	%r251, [%rd6+128];
	xor.b32  	%r335, %r335, %r251;
	ld.global.u32 	%r252, [%rd6+132];
	xor.b32  	%r334, %r334, %r252;
	ld.global.u32 	%r253, [%rd6+136];
	xor.b32  	%r333, %r333, %r253;
$L__BB0_20:
	and.b32  	%r255, %r203, 128;
	setp.eq.s32 	%p11, %r255, 0;
	@%p11 bra 	$L__BB0_22;
	ld.global.u32 	%r256, [%rd6+140];
	xor.b32  	%r337, %r337, %r256;
	ld.global.u32 	%r257, [%rd6+144];
	xor.b32  	%r336, %r336, %r257;
	ld.global.u32 	%r258, [%rd6+148];
	xor.b32  	%r335, %r335, %r258;
	ld.global.u32 	%r259, [%rd6+152];
	xor.b32  	%r334, %r334, %r259;
	ld.global.u32 	%r260, [%rd6+156];
	xor.b32  	%r333, %r333, %r260;
$L__BB0_22:
	and.b32  	%r262, %r203, 256;
	setp.eq.s32 	%p12, %r262, 0;
	@%p12 bra 	$L__BB0_24;
	ld.global.u32 	%r263, [%rd6+160];
	xor.b32  	%r337, %r337, %r263;
	ld.global.u32 	%r264, [%rd6+164];
	xor.b32  	%r336, %r336, %r264;
	ld.global.u32 	%r265, [%rd6+168];
	xor.b32  	%r335, %r335, %r265;
	ld.global.u32 	%r266, [%rd6+172];
	xor.b32  	%r334, %r334, %r266;
	ld.global.u32 	%r267, [%rd6+176];
	xor.b32  	%r333, %r333, %r267;
$L__BB0_24:
	and.b32  	%r269, %r203, 512;
	setp.eq.s32 	%p13, %r269, 0;
	@%p13 bra 	$L__BB0_26;
	ld.global.u32 	%r270, [%rd6+180];
	xor.b32  	%r337, %r337, %r270;
	ld.global.u32 	%r271, [%rd6+184];
	xor.b32  	%r336, %r336, %r271;
	ld.global.u32 	%r272, [%rd6+188];
	xor.b32  	%r335, %r335, %r272;
	ld.global.u32 	%r273, [%rd6+192];
	xor.b32  	%r334, %r334, %r273;
	ld.global.u32 	%r274, [%rd6+196];
	xor.b32  	%r333, %r333, %r274;
$L__BB0_26:
	and.b32  	%r276, %r203, 1024;
	setp.eq.s32 	%p14, %r276, 0;
	@%p14 bra 	$L__BB0_28;
	ld.global.u32 	%r277, [%rd6+200];
	xor.b32  	%r337, %r337, %r277;
	ld.global.u32 	%r278, [%rd6+204];
	xor.b32  	%r336, %r336, %r278;
	ld.global.u32 	%r279, [%rd6+208];
	xor.b32  	%r335, %r335, %r279;
	ld.global.u32 	%r280, [%rd6+212];
	xor.b32  	%r334, %r334, %r280;
	ld.global.u32 	%r281, [%rd6+216];
	xor.b32  	%r333, %r333, %r281;
$L__BB0_28:
	and.b32  	%r283, %r203, 2048;
	setp.eq.s32 	%p15, %r283, 0;
	@%p15 bra 	$L__BB0_30;
	ld.global.u32 	%r284, [%rd6+220];
	xor.b32  	%r337, %r337, %r284;
	ld.global.u32 	%r285, [%rd6+224];
	xor.b32  	%r336, %r336, %r285;
	ld.global.u32 	%r286, [%rd6+228];
	xor.b32  	%r335, %r335, %r286;
	ld.global.u32 	%r287, [%rd6+232];
	xor.b32  	%r334, %r334, %r287;
	ld.global.u32 	%r288, [%rd6+236];
	xor.b32  	%r333, %r333, %r288;
$L__BB0_30:
	and.b32  	%r290, %r203, 4096;
	setp.eq.s32 	%p16, %r290, 0;
	@%p16 bra 	$L__BB0_32;
	ld.global.u32 	%r291, [%rd6+240];
	xor.b32  	%r337, %r337, %r291;
	ld.global.u32 	%r292, [%rd6+244];
	xor.b32  	%r336, %r336, %r292;
	ld.global.u32 	%r293, [%rd6+248];
	xor.b32  	%r335, %r335, %r293;
	ld.global.u32 	%r294, [%rd6+252];
	xor.b32  	%r334, %r334, %r294;
	ld.global.u32 	%r295, [%rd6+256];
	xor.b32  	%r333, %r333, %r295;
$L__BB0_32:
	and.b32  	%r297, %r203, 8192;
	setp.eq.s32 	%p17, %r297, 0;
	@%p17 bra 	$L__BB0_34;
	ld.global.u32 	%r298, [%rd6+260];
	xor.b32  	%r337, %r337, %r298;
	ld.global.u32 	%r299, [%rd6+264];
	xor.b32  	%r336, %r336, %r299;
	ld.global.u32 	%r300, [%rd6+268];
	xor.b32  	%r335, %r335, %r300;
	ld.global.u32 	%r301, [%rd6+272];
	xor.b32  	%r334, %r334, %r301;
	ld.global.u32 	%r302, [%rd6+276];
	xor.b32  	%r333, %r333, %r302;
$L__BB0_34:
	and.b32  	%r304, %r203, 16384;
	setp.eq.s32 	%p18, %r304, 0;
	@%p18 bra 	$L__BB0_36;
	ld.global.u32 	%r305, [%rd6+280];
	xor.b32  	%r337, %r337, %r305;
	ld.global.u32 	%r306, [%rd6+284];
	xor.b32  	%r336, %r336, %r306;
	ld.global.u32 	%r307, [%rd6+288];
	xor.b32  	%r335, %r335, %r307;
	ld.global.u32 	%r308, [%rd6+292];
	xor.b32  	%r334, %r334, %r308;
	ld.global.u32 	%r309, [%rd6+296];
	xor.b32  	%r333, %r333, %r309;
$L__BB0_36:
	and.b32  	%r311, %r203, 32768;
	setp.eq.s32 	%p19, %r311, 0;
	@%p19 bra 	$L__BB0_38;
	ld.global.u32 	%r312, [%rd6+300];
	xor.b32  	%r337, %r337, %r312;
	ld.global.u32 	%r313, [%rd6+304];
	xor.b32  	%r336, %r336, %r313;
	ld.global.u32 	%r314, [%rd6+308];
	xor.b32  	%r335, %r335, %r314;
	ld.global.u32 	%r315, [%rd6+312];
	xor.b32  	%r334, %r334, %r315;
	ld.global.u32 	%r316, [%rd6+316];
	xor.b32  	%r333, %r333, %r316;
$L__BB0_38:
	add.s32 	%r332, %r332, 16;
	setp.ne.s32 	%p20, %r332, 32;
	@%p20 bra 	$L__BB0_6;
	mad.lo.s32 	%r317, %r326, -31, %r11;
	add.s32 	%r326, %r317, 1;
	setp.ne.s32 	%p21, %r326, 5;
	@%p21 bra 	$L__BB0_5;
	st.global.u32 	[%rd2+4], %r337;
	st.global.u32 	[%rd2+8], %r336;
	st.global.u32 	[%rd2+12], %r335;
	st.global.u32 	[%rd2+16], %r334;
	st.global.u32 	[%rd2+20], %r333;
	add.s32 	%r320, %r320, 1;
	setp.lt.u32 	%p22, %r320, %r2;
	@%p22 bra 	$L__BB0_4;
$L__BB0_41:
	shr.u64 	%rd7, %rd18, 2;
	add.s32 	%r319, %r319, 1;
	setp.gt.u64 	%p23, %rd18, 3;
	mov.u64 	%rd18, %rd7;
	@%p23 bra 	$L__BB0_2;
$L__BB0_42:
	mov.b32 	%r318, 0;
	st.global.v2.u32 	[%rd2+24], {%r318, %r318};
	st.global.u32 	[%rd2+32], %r318;
	mov.b64 	%rd17, 0;
	st.global.u64 	[%rd2+40], %rd17;
	ret;

}
	// .globl	_Z16monteCarloKernelP17curandStateXORWOWPffffffi
.visible .entry _Z16monteCarloKernelP17curandStateXORWOWPffffffi(
	.param .u64 .ptr .align 1 _Z16monteCarloKernelP17curandStateXORWOWPffffffi_param_0,
	.param .u64 .ptr .align 1 _Z16monteCarloKernelP17curandStateXORWOWPffffffi_param_1,
	.param .f32 _Z16monteCarloKernelP17curandStateXORWOWPffffffi_param_2,
	.param .f32 _Z16monteCarloKernelP17curandStateXORWOWPffffffi_param_3,
	.param .f32 _Z16monteCarloKernelP17curandStateXORWOWPffffffi_param_4,
	.param .f32 _Z16monteCarloKernelP17curandStateXORWOWPffffffi_param_5,
	.param .f32 _Z16monteCarloKernelP17curandStateXORWOWPffffffi_param_6,
	.param .u32 _Z16monteCarloKernelP17curandStateXORWOWPffffffi_param_7
)
{
	.reg .pred 	%p<6>;
	.reg .b32 	%r<39>;
	.reg .b32 	%f<62>;
	.reg .b64 	%rd<9>;

	ld.param.u64 	%rd2, [_Z16monteCarloKernelP17curandStateXORWOWPffffffi_param_0];
	ld.param.u64 	%rd3, [_Z16monteCarloKernelP17curandStateXORWOWPffffffi_param_1];
	ld.param.f32 	%f4, [_Z16monteCarloKernelP17curandStateXORWOWPffffffi_param_2];
	ld.param.f32 	%f5, [_Z16monteCarloKernelP17curandStateXORWOWPffffffi_param_3];
	ld.param.f32 	%f6, [_Z16monteCarloKernelP17curandStateXORWOWPffffffi_param_4];
	ld.param.f32 	%f7, [_Z16monteCarloKernelP17curandStateXORWOWPffffffi_param_5];
	ld.param.f32 	%f8, [_Z16monteCarloKernelP17curandStateXORWOWPffffffi_param_6];
	ld.param.u32 	%r2, [_Z16monteCarloKernelP17curandStateXORWOWPffffffi_param_7];
	mov.u32 	%r3, %ctaid.x;
	mov.u32 	%r4, %ntid.x;
	mov.u32 	%r5, %tid.x;
	mad.lo.s32 	%r1, %r3, %r4, %r5;
	setp.ge.s32 	%p1, %r1, %r2;
	@%p1 bra 	$L__BB1_5;
	cvta.to.global.u64 	%rd4, %rd2;
	mul.wide.s32 	%rd5, %r1, 48;
	add.s64 	%rd1, %rd4, %rd5;
	ld.global.u32 	%r6, [%rd1+24];
	setp.eq.s32 	%p2, %r6, 1;
	@%p2 bra 	$L__BB1_3;
	ld.global.v2.u32 	{%r7, %r8}, [%rd1];
	shr.u32 	%r9, %r8, 2;
	xor.b32  	%r10, %r9, %r8;
	ld.global.v2.u32 	{%r11, %r12}, [%rd1+8];
	ld.global.v2.u32 	{%r13, %r14}, [%rd1+16];
	shl.b32 	%r15, %r14, 4;
	shl.b32 	%r16, %r10, 1;
	xor.b32  	%r17, %r16, %r15;
	xor.b32  	%r18, %r17, %r10;
	xor.b32  	%r19, %r18, %r14;
	add.s32 	%r20, %r7, %r19;
	add.s32 	%r21, %r20, 362437;
	shr.u32 	%r22, %r11, 2;
	xor.b32  	%r23, %r22, %r11;
	st.global.v2.u32 	[%rd1+8], {%r13, %r14};
	shl.b32 	%r24, %r19, 4;
	shl.b32 	%r25, %r23, 1;
	xor.b32  	%r26, %r25, %r24;
	xor.b32  	%r27, %r26, %r23;
	xor.b32  	%r28, %r27, %r19;
	st.global.v2.u32 	[%rd1+16], {%r19, %r28};
	add.s32 	%r29, %r7, 724874;
	st.global.v2.u32 	[%rd1], {%r29, %r12};
	add.s32 	%r30, %r28, %r29;
	cvt.rn.f32.u32 	%f9, %r21;
	fma.rn.f32 	%f10, %f9, 0f2F800000, 0f2F000000;
	cvt.rn.f32.u32 	%f11, %r30;
	fma.rn.f32 	%f12, %f11, 0f30C90FDB, 0f30490FDB;
	setp.lt.f32 	%p3, %f10, 0f00800000;
	mul.f32 	%f13, %f10, 0f4B000000;
	selp.f32 	%f14, %f13, %f10, %p3;
	selp.f32 	%f15, 0fC1B80000, 0f00000000, %p3;
	mov.b32 	%r31, %f14;
	add.s32 	%r32, %r31, -1059760811;
	and.b32  	%r33, %r32, -8388608;
	sub.s32 	%r34, %r31, %r33;
	mov.b32 	%f16, %r34;
	cvt.rn.f32.s32 	%f17, %r33;
	fma.rn.f32 	%f18, %f17, 0f34000000, %f15;
	add.f32 	%f19, %f16, 0fBF800000;
	fma.rn.f32 	%f20, %f19, 0fBE055027, 0f3E1039F6;
	fma.rn.f32 	%f21, %f20, %f19, 0fBDF8CDCC;
	fma.rn.f32 	%f22, %f21, %f19, 0f3E0F2955;
	fma.rn.f32 	%f23, %f22, %f19, 0fBE2AD8B9;
	fma.rn.f32 	%f24, %f23, %f19, 0f3E4CED0B;
	fma.rn.f32 	%f25, %f24, %f19, 0fBE7FFF22;
	fma.rn.f32 	%f26, %f25, %f19, 0f3EAAAA78;
	fma.rn.f32 	%f27, %f26, %f19, 0fBF000000;
	mul.f32 	%f28, %f19, %f27;
	fma.rn.f32 	%f29, %f28, %f19, %f19;
	fma.rn.f32 	%f30, %f18, 0f3F317218, %f29;
	setp.gt.u32 	%p4, %r31, 2139095039;
	fma.rn.f32 	%f31, %f14, 0f7F800000, 0f7F800000;
	selp.f32 	%f32, %f31, %f30, %p4;
	setp.eq.f32 	%p5, %f14, 0f00000000;
	mul.f32 	%f33, %f32, 0fC0000000;
	selp.f32 	%f34, 0f7F800000, %f33, %p5;
	sqrt.rn.f32 	%f35, %f34;
	sin.approx.f32 	%f36, %f12;
	cos.approx.f32 	%f37, %f12;
	mul.f32 	%f61, %f35, %f36;
	mul.f32 	%f38, %f35, %f37;
	st.global.f32 	[%rd1+32], %f38;
	mov.b32 	%r35, 1;
	st.global.u32 	[%rd1+24], %r35;
	bra.uni 	$L__BB1_4;
$L__BB1_3:
	mov.b32 	%r36, 0;
	st.global.u32 	[%rd1+24], %r36;
	ld.global.f32 	%f61, [%rd1+32];
$L__BB1_4:
	mul.f32 	%f39, %f7, 0f3F000000;
	mul.f32 	%f40, %f7, %f39;
	sub.f32 	%f41, %f6, %f40;
	sqrt.rn.f32 	%f42, %f8;
	mul.f32 	%f43, %f7, %f42;
	mul.f32 	%f44, %f61, %f43;
	fma.rn.f32 	%f45, %f8, %f41, %f44;
	fma.rn.f32 	%f46, %f45, 0f3BBB989D, 0f3F000000;
	cvt.sat.f32.f32 	%f47, %f46;
	mov.f32 	%f48, 0f4B400001;
	mov.f32 	%f49, 0f437C0000;
	fma.rm.f32 	%f50, %f47, %f49, %f48;
	add.f32 	%f51, %f50, 0fCB40007F;
	neg.f32 	%f52, %f51;
	fma.rn.f32 	%f53, %f45, 0f3FB8AA3B, %f52;
	fma.rn.f32 	%f54, %f45, 0f32A57060, %f53;
	mov.b32 	%r37, %f50;
	shl.b32 	%r38, %r37, 23;
	mov.b32 	%f55, %r38;
	ex2.approx.ftz.f32 	%f56, %f54;
	mul.f32 	%f57, %f56, %f55;
	mul.f32 	%f58, %f4, %f57;
	sub.f32 	%f59, %f58, %f5;
	max.f32 	%f60, %f59, 0f00000000;
	cvta.to.global.u64 	%rd6, %rd3;
	mul.wide.s32 	%rd7, %r1, 4;
	add.s64 	%rd8, %rd6, %rd7;
	st.global.f32 	[%rd8], %f60;
$L__BB1_5:
	ret;

}


// ===== COMPILED SASS (sm_100) =====

	.target	sm_100

	.elftype	@"ET_EXEC"


//--------------------- .note.nv.tkinfo           --------------------------
	.section	.note.nv.tkinfo,"",@"SHT_NOTE"
	.sectionflags	@"SHF_NOTE_NV_TKINFO"
	.tkinfo
        /*0018*/ 	.word	0x00000002
        /*0030*/ 	.string	""
        /*0030*/ 	.string	"ptxas"
        /*0030*/ 	.string	"Cuda compilation tools, release 13.0, V13.0.88"
        /*0030*/ 	.string	"Build cuda_13.0.r13.0/compiler.36424714_0"
        /*0030*/ 	.string	"-arch sm_100 -m 64 "



//--------------------- .note.nv.cuinfo           --------------------------
	.section	.note.nv.cuinfo,"",@"SHT_NOTE"
	.sectionflags	@"SHF_NOTE_NV_CUINFO"
        /*0018*/ 	.short	0x0002
        /*001a*/ 	.short	0x0064
        /*001c*/ 	.short	0x0082
	.zero		2


//--------------------- .nv.info                  --------------------------
	.section	.nv.info,"",@"SHT_CUDA_INFO"
	.align	4


	//----- nvinfo : EIATTR_REGCOUNT
	.align		4
        /*0000*/ 	.byte	0x04, 0x2f
        /*0002*/ 	.short	(.L_10 - .L_9)
	.align		4
.L_9:
        /*0004*/ 	.word	index@(_Z13initRNGKernelP17curandStateXORWOWm)
        /*0008*/ 	.word	0x0000001f


	//----- nvinfo : EIATTR_FRAME_SIZE
	.align		4
.L_10:
        /*000c*/ 	.byte	0x04, 0x11
        /*000e*/ 	.short	(.L_12 - .L_11)
	.align		4
.L_11:
        /*0010*/ 	.word	index@(_Z13initRNGKernelP17curandStateXORWOWm)
        /*0014*/ 	.word	0x00000000


	//----- nvinfo : EIATTR_REGCOUNT
	.align		4
.L_12:
        /*0018*/ 	.byte	0x04, 0x2f
        /*001a*/ 	.short	(.L_14 - .L_13)
	.align		4
.L_13:
        /*001c*/ 	.word	index@(_Z16monteCarloKernelP17curandStateXORWOWPffffffi)
        /*0020*/ 	.word	0x00000013


	//----- nvinfo : EIATTR_FRAME_SIZE
	.align		4
.L_14:
        /*0024*/ 	.byte	0x04, 0x11
        /*0026*/ 	.short	(.L_16 - .L_15)
	.align		4
.L_15:
        /*0028*/ 	.word	index@($__internal_0_$__cuda_sm20_sqrt_rn_f32_slowpath)
        /*002c*/ 	.word	0x00000000


	//----- nvinfo : EIATTR_FRAME_SIZE
	.align		4
.L_16:
        /*0030*/ 	.byte	0x04, 0x11
        /*0032*/ 	.short	(.L_18 - .L_17)
	.align		4
.L_17:
        /*0034*/ 	.word	index@(_Z16monteCarloKernelP17curandStateXORWOWPffffffi)
        /*0038*/ 	.word	0x00000000


	//----- nvinfo : EIATTR_MIN_STACK_SIZE
	.align		4
.L_18:
        /*003c*/ 	.byte	0x04, 0x12
        /*003e*/ 	.short	(.L_20 - .L_19)
	.align		4
.L_19:
        /*0040*/ 	.word	index@(_Z16monteCarloKernelP17curandStateXORWOWPffffffi)
        /*0044*/ 	.word	0x00000000


	//----- nvinfo : EIATTR_MIN_STACK_SIZE
	.align		4
.L_20:
        /*0048*/ 	.byte	0x04, 0x12
        /*004a*/ 	.short	(.L_22 - .L_21)
	.align		4
.L_21:
        /*004c*/ 	.word	index@(_Z13initRNGKernelP17curandStateXORWOWm)
        /*0050*/ 	.word	0x00000000
.L_22:


//--------------------- .nv.compat                --------------------------
	.section	.nv.compat,"",@"SHT_CUDA_COMPAT_INFO"
	.align	4
        /*0000*/ 	.byte	0x02, 0x09, 0x00, 0x00, 0x02, 0x02, 0x01, 0x00, 0x02, 0x05, 0x05, 0x00, 0x03, 0x07, 0x01, 0x01
        /*0010*/ 	.byte	0x02, 0x03, 0x00, 0x00, 0x02, 0x06, 0x01, 0x00, 0x04, 0x0b, 0x08, 0x00, 0x01, 0x00, 0x00, 0x00
        /*0020*/ 	.byte	0x00, 0x00, 0x00, 0x00


//--------------------- .nv.info._Z16monteCarloKernelP17curandStateXORWOWPffffffi --------------------------
	.section	.nv.info._Z16monteCarloKernelP17curandStateXORWOWPffffffi,"",@"SHT_CUDA_INFO"
	.sectionflags	@""
	.align	4


	//----- nvinfo : EIATTR_CUDA_API_VERSION
	.align		4
        /*0000*/ 	.byte	0x04, 0x37
        /*0002*/ 	.short	(.L_24 - .L_23)
.L_23:
        /*0004*/ 	.word	0x00000082


	//----- nvinfo : EIATTR_KPARAM_INFO
	.align		4
.L_24:
        /*0008*/ 	.byte	0x04, 0x17
        /*000a*/ 	.short	(.L_26 - .L_25)
.L_25:
        /*000c*/ 	.word	0x00000000
        /*0010*/ 	.short	0x0007
        /*0012*/ 	.short	0x0024
        /*0014*/ 	.byte	0x00, 0xf0, 0x11, 0x00


	//----- nvinfo : EIATTR_KPARAM_INFO
	.align		4
.L_26:
        /*0018*/ 	.byte	0x04, 0x17
        /*001a*/ 	.short	(.L_28 - .L_27)
.L_27:
        /*001c*/ 	.word	0x00000000
        /*0020*/ 	.short	0x0006
        /*0022*/ 	.short	0x0020
        /*0024*/ 	.byte	0x00, 0xf0, 0x11, 0x00


	//----- nvinfo : EIATTR_KPARAM_INFO
	.align		4
.L_28:
        /*0028*/ 	.byte	0x04, 0x17
        /*002a*/ 	.short	(.L_30 - .L_29)
.L_29:
        /*002c*/ 	.word	0x00000000
        /*0030*/ 	.short	0x0005
        /*0032*/ 	.short	0x001c
        /*0034*/ 	.byte	0x00, 0xf0, 0x11, 0x00


	//----- nvinfo : EIATTR_KPARAM_INFO
	.align		4
.L_30:
        /*0038*/ 	.byte	0x04, 0x17
        /*003a*/ 	.short	(.L_32 - .L_31)
.L_31:
        /*003c*/ 	.word	0x00000000
        /*0040*/ 	.short	0x0004
        /*0042*/ 	.short	0x0018
        /*0044*/ 	.byte	0x00, 0xf0, 0x11, 0x00


	//----- nvinfo : EIATTR_KPARAM_INFO
	.align		4
.L_32:
        /*0048*/ 	.byte	0x04, 0x17
        /*004a*/ 	.short	(.L_34 - .L_33)
.L_33:
        /*004c*/ 	.word	0x00000000
        /*0050*/ 	.short	0x0003
        /*0052*/ 	.short	0x0014
        /*0054*/ 	.byte	0x00, 0xf0, 0x11, 0x00


	//----- nvinfo : EIATTR_KPARAM_INFO
	.align		4
.L_34:
        /*0058*/ 	.byte	0x04, 0x17
        /*005a*/ 	.short	(.L_36 - .L_35)
.L_35:
        /*005c*/ 	.word	0x00000000
        /*0060*/ 	.short	0x0002
        /*0062*/ 	.short	0x0010
        /*0064*/ 	.byte	0x00, 0xf0, 0x11, 0x00


	//----- nvinfo : EIATTR_KPARAM_INFO
	.align		4
.L_36:
        /*0068*/ 	.byte	0x04, 0x17
        /*006a*/ 	.short	(.L_38 - .L_37)
.L_37:
        /*006c*/ 	.word	0x00000000
        /*0070*/ 	.short	0x0001
        /*0072*/ 	.short	0x0008
        /*0074*/ 	.byte	0x00, 0xf5, 0x21, 0x00


	//----- nvinfo : EIATTR_KPARAM_INFO
	.align		4
.L_38:
        /*0078*/ 	.byte	0x04, 0x17
        /*007a*/ 	.short	(.L_40 - .L_39)
.L_39:
        /*007c*/ 	.word	0x00000000
        /*0080*/ 	.short	0x0000
        /*0082*/ 	.short	0x0000
        /*0084*/ 	.byte	0x00, 0xf5, 0x21, 0x00


	//----- nvinfo : EIATTR_SPARSE_MMA_MASK
	.align		4
.L_40:
        /*0088*/ 	.byte	0x03, 0x50
        /*008a*/ 	.short	0x0000


	//----- nvinfo : EIATTR_MAXREG_COUNT
	.align		4
        /*008c*/ 	.byte	0x03, 0x1b
        /*008e*/ 	.short	0x00ff


	//----- nvinfo : EIATTR_MERCURY_ISA_VERSION
	.align		4
        /*0090*/ 	.byte	0x03, 0x5f
        /*0092*/ 	.short	0x0101


	//----- nvinfo : EIATTR_VRC_CTA_INIT_COUNT
	.align		4
        /*0094*/ 	.byte	0x02, 0x4a
	.zero		1
	.zero		1


	//----- nvinfo : EIATTR_EXIT_INSTR_OFFSETS
	.align		4
        /*0098*/ 	.byte	0x04, 0x1c
        /*009a*/ 	.short	(.L_42 - .L_41)


	//   ....[0]....
.L_41:
        /*009c*/ 	.word	0x00000070


	//   ....[1]....
        /*00a0*/ 	.word	0x00000870


	//----- nvinfo : EIATTR_CRS_STACK_SIZE
	.align		4
.L_42:
        /*00a4*/ 	.byte	0x04, 0x1e
        /*00a6*/ 	.short	(.L_44 - .L_43)
.L_43:
        /*00a8*/ 	.word	0x00000000


	//----- nvinfo : EIATTR_CBANK_PARAM_SIZE
	.align		4
.L_44:
        /*00ac*/ 	.byte	0x03, 0x19
        /*00ae*/ 	.short	0x0028


	//----- nvinfo : EIATTR_PARAM_CBANK
	.align		4
        /*00b0*/ 	.byte	0x04, 0x0a
        /*00b2*/ 	.short	(.L_46 - .L_45)
	.align		4
.L_45:
        /*00b4*/ 	.word	index@(.nv.constant0._Z16monteCarloKernelP17curandStateXORWOWPffffffi)
        /*00b8*/ 	.short	0x0380
        /*00ba*/ 	.short	0x0028


	//----- nvinfo : EIATTR_SW_WAR
	.align		4
.L_46:
        /*00bc*/ 	.byte	0x04, 0x36
        /*00be*/ 	.short	(.L_48 - .L_47)
.L_47:
        /*00c0*/ 	.word	0x00000008
.L_48:


//--------------------- .nv.info._Z13initRNGKernelP17curandStateXORWOWm --------------------------
	.section	.nv.info._Z13initRNGKernelP17curandStateXORWOWm,"",@"SHT_CUDA_INFO"
	.sectionflags	@""
	.align	4


	//----- nvinfo : EIATTR_CUDA_API_VERSION
	.align		4
        /*0000*/ 	.byte	0x04, 0x37
        /*0002*/ 	.short	(.L_50 - .L_49)
.L_49:
        /*0004*/ 	.word	0x00000082


	//----- nvinfo : EIATTR_KPARAM_INFO
	.align		4
.L_50:
        /*0008*/ 	.byte	0x04, 0x17
        /*000a*/ 	.short	(.L_52 - .L_51)
.L_51:
        /*000c*/ 	.word	0x00000000
        /*0010*/ 	.short	0x0001
        /*0012*/ 	.short	0x0008
        /*0014*/ 	.byte	0x00, 0xf0, 0x21, 0x00


	//----- nvinfo : EIATTR_KPARAM_INFO
	.align		4
.L_52:
        /*0018*/ 	.byte	0x04, 0x17
        /*001a*/ 	.short	(.L_54 - .L_53)
.L_53:
        /*001c*/ 	.word	0x00000000
        /*0020*/ 	.short	0x0000
        /*0022*/ 	.short	0x0000
        /*0024*/ 	.byte	0x00, 0xf5, 0x21, 0x00


	//----- nvinfo : EIATTR_SPARSE_MMA_MASK
	.align		4
.L_54:
        /*0028*/ 	.byte	0x03, 0x50
        /*002a*/ 	.short	0x0000


	//----- nvinfo : EIATTR_MAXREG_COUNT
	.align		4
        /*002c*/ 	.byte	0x03, 0x1b
        /*002e*/ 	.short	0x00ff


	//----- nvinfo : EIATTR_MERCURY_ISA_VERSION
	.align		4
        /*0030*/ 	.byte	0x03, 0x5f
        /*0032*/ 	.short	0x0101


	//----- nvinfo : EIATTR_VRC_CTA_INIT_COUNT
	.align		4
        /*0034*/ 	.byte	0x02, 0x4a
	.zero		1
	.zero		1


	//----- nvinfo : EIATTR_EXIT_INSTR_OFFSETS
	.align		4
        /*0038*/ 	.byte	0x04, 0x1c
        /*003a*/ 	.short	(.L_56 - .L_55)


	//   ....[0]....
.L_55:
        /*003c*/ 	.word	0x00000ed0


	//----- nvinfo : EIATTR_CRS_STACK_SIZE
	.align		4
.L_56:
        /*0040*/ 	.byte	0x04, 0x1e
        /*0042*/ 	.short	(.L_58 - .L_57)
.L_57:
        /*0044*/ 	.word	0x00000000


	//----- nvinfo : EIATTR_CBANK_PARAM_SIZE
	.align		4
.L_58:
        /*0048*/ 	.byte	0x03, 0x19
        /*004a*/ 	.short	0x0010


	//----- nvinfo : EIATTR_PARAM_CBANK
	.align		4
        /*004c*/ 	.byte	0x04, 0x0a
        /*004e*/ 	.short	(.L_60 - .L_59)
	.align		4
.L_59:
        /*0050*/ 	.word	index@(.nv.constant0._Z13initRNGKernelP17curandStateXORWOWm)
        /*0054*/ 	.short	0x0380
        /*0056*/ 	.short	0x0010


	//----- nvinfo : EIATTR_SW_WAR
	.align		4
.L_60:
        /*0058*/ 	.byte	0x04, 0x36
        /*005a*/ 	.short	(.L_62 - .L_61)
.L_61:
        /*005c*/ 	.word	0x00000008
.L_62:


//--------------------- .nv.callgraph             --------------------------
	.section	.nv.callgraph,"",@"SHT_CUDA_CALLGRAPH"
	.align	4
	.sectionentsize	8
	.align		4
        /*0000*/ 	.word	0x00000000
	.align		4
        /*0004*/ 	.word	0xffffffff
	.align		4
        /*0008*/ 	.word	0x00000000
	.align		4
        /*000c*/ 	.word	0xfffffffe
	.align		4
        /*0010*/ 	.word	0x00000000
	.align		4
        /*0014*/ 	.word	0xfffffffd
	.align		4
        /*0018*/ 	.word	0x00000000
	.align		4
        /*001c*/ 	.word	0xfffffffc


//--------------------- .nv.constant4             --------------------------
	.section	.nv.constant4,"a",@progbits
	.align	8
	.align		8
.nv.constant4:
        /*0000*/ 	.dword	precalc_xorwow_matrix
	.align		8
        /*0008*/ 	.dword	precalc_xorwow_offset_matrix
	.align		8
        /*0010*/ 	.dword	mrg32k3aM1
	.align		8
        /*0018*/ 	.dword	mrg32k3aM2
	.align		8
        /*0020*/ 	.dword	mrg32k3aM1SubSeq
	.align		8
        /*0028*/ 	.dword	mrg32k3aM2SubSeq
	.align		8
        /*0030*/ 	.dword	mrg32k3aM1Seq
	.align		8
        /*0038*/ 	.dword	mrg32k3aM2Seq


//--------------------- .nv.constant3             --------------------------
	.section	.nv.constant3,"a",@progbits
	.align	8
.nv.constant3:
	.type		__cr_lgamma_table,@object
	.size		__cr_lgamma_table,(.L_8 - __cr_lgamma_table)
__cr_lgamma_table:
        /*0000*/ 	.byte	0x00, 0x00, 0x00, 0x00, 0x00, 0x00, 0x00, 0x00, 0x00, 0x00, 0x00, 0x00, 0x00, 0x00, 0x00, 0x00
        /*0010*/ 	.byte	0xef, 0x39, 0xfa, 0xfe, 0x42, 0x2e, 0xe6, 0x3f, 0x02, 0x20, 0x2a, 0xfa, 0x0b, 0xab, 0xfc, 0x3f
        /*0020*/ 	.byte	0xf9, 0x2c, 0x92, 0x7c, 0xa7, 0x6c, 0x09, 0x40, 0xc9, 0x79, 0x44, 0x3c, 0x64, 0x26, 0x13, 0x40
        /*0030*/ 	.byte	0xca, 0x01, 0xcf, 0x3a, 0x27, 0x51, 0x1a, 0x40, 0x30, 0xcc, 0x2d, 0xf3, 0xe1, 0x0c, 0x21, 0x40
        /*0040*/ 	.byte	0x0d, 0xb7, 0xfc, 0x82, 0x8e, 0x35, 0x25, 0x40
.L_8:


//--------------------- .text._Z16monteCarloKernelP17curandStateXORWOWPffffffi --------------------------
	.section	.text._Z16monteCarloKernelP17curandStateXORWOWPffffffi,"ax",@progbits
	.align	128
        .global         _Z16monteCarloKernelP17curandStateXORWOWPffffffi
        .type           _Z16monteCarloKernelP17curandStateXORWOWPffffffi,@function
        .size           _Z16monteCarloKernelP17curandStateXORWOWPffffffi,(.L_x_20 - _Z16monteCarloKernelP17curandStateXORWOWPffffffi)
        .other          _Z16monteCarloKernelP17curandStateXORWOWPffffffi,@"STO_CUDA_ENTRY STV_DEFAULT"
_Z16monteCarloKernelP17curandStateXORWOWPffffffi:
.text._Z16monteCarloKernelP17curandStateXORWOWPffffffi:
[----:B------:R-:W-:Y:S01]  /*0000*/  LDC R1, c[0x0][0x37c] ;  /* 0x0000df00ff017b82 */ /* 0x000fe20000000800 */
[----:B------:R-:W0:Y:S07]  /*0010*/  S2R R3, SR_TID.X ;  /* 0x0000000000037919 */ /* 0x000e2e0000002100 */
[----:B------:R-:W0:Y:S01]  /*0020*/  S2UR UR4, SR_CTAID.X ;  /* 0x00000000000479c3 */ /* 0x000e220000002500 */
[----:B------:R-:W1:Y:S07]  /*0030*/  LDCU UR5, c[0x0][0x3a4] ;  /* 0x00007480ff0577ac */ /* 0x000e6e0008000800 */
[----:B------:R-:W0:Y:S02]  /*0040*/  LDC R10, c[0x0][0x360] ;  /* 0x0000d800ff0a7b82 */ /* 0x000e240000000800 */
[----:B0-----:R-:W-:-:S05]  /*0050*/  IMAD R10, R10, UR4, R3 ;  /* 0x000000040a0a7c24 */ /* 0x001fca000f8e0203 */
[----:B-1----:R-:W-:-:S13]  /*0060*/  ISETP.GE.AND P0, PT, R10, UR5, PT ;  /* 0x000000050a007c0c */ /* 0x002fda000bf06270 */
[----:B------:R-:W-:Y:S05]  /*0070*/  @P0 EXIT ;  /* 0x000000000000094d */ /* 0x000fea0003800000 */
[----:B------:R-:W0:Y:S01]  /*0080*/  LDC.64 R2, c[0x0][0x380] ;  /* 0x0000e000ff027b82 */ /* 0x000e220000000a00 */
[----:B------:R-:W1:Y:S01]  /*0090*/  LDCU.64 UR6, c[0x0][0x358] ;  /* 0x00006b00ff0677ac */ /* 0x000e620008000a00 */
[----:B0-----:R-:W-:-:S05]  /*00a0*/  IMAD.WIDE R2, R10, 0x30, R2 ;  /* 0x000000300a027825 */ /* 0x001fca00078e0202 */
[----:B-1----:R-:W2:Y:S01]  /*00b0*/  LDG.E R0, desc[UR6][R2.64+0x18] ;  /* 0x0000180602007981 */ /* 0x002ea2000c1e1900 */
[----:B------:R-:W-:Y:S01]  /*00c0*/  BSSY.RECONVERGENT B0, `(.L_x_0) ;  /* 0x0000052000007945 */ /* 0x000fe20003800200 */
[----:B--2---:R-:W-:-:S13]  /*00d0*/  ISETP.NE.AND P0, PT, R0, 0x1, PT ;  /* 0x000000010000780c */ /* 0x004fda0003f05270 */
[----:B------:R-:W-:Y:S05]  /*00e0*/  @!P0 BRA `(.L_x_1) ;  /* 0x0000000400348947 */ /* 0x000fea0003800000 */
[----:B------:R-:W2:Y:S04]  /*00f0*/  LDG.E.64 R4, desc[UR6][R2.64] ;  /* 0x0000000602047981 */ /* 0x000ea8000c1e1b00 */
[----:B------:R-:W3:Y:S04]  /*0100*/  LDG.E.64 R6, desc[UR6][R2.64+0x10] ;  /* 0x0000100602067981 */ /* 0x000ee8000c1e1b00 */
[----:B------:R-:W4:Y:S01]  /*0110*/  LDG.E.64 R8, desc[UR6][R2.64+0x8] ;  /* 0x0000080602087981 */ /* 0x000f22000c1e1b00 */
[----:B------:R-:W-:Y:S01]  /*0120*/  MOV R14, 0x3e055027 ;  /* 0x3e055027000e7802 */ /* 0x000fe20000000f00 */
[----:B------:R-:W-:Y:S01]  /*0130*/  BSSY.RECONVERGENT B1, `(.L_x_2) ;  /* 0x000003f000017945 */ /* 0x000fe20003800200 */
[----:B--2---:R-:W-:-:S04]  /*0140*/  SHF.R.U32.HI R0, RZ, 0x2, R5 ;  /* 0x00000002ff007819 */ /* 0x004fc80000011605 */
[----:B------:R-:W-:Y:S01]  /*0150*/  LOP3.LUT R0, R0, R5, RZ, 0x3c, !PT ;  /* 0x0000000500007212 */ /* 0x000fe200078e3cff */
[----:B---3--:R0:W-:Y:S01]  /*0160*/  STG.E.64 desc[UR6][R2.64+0x8], R6 ;  /* 0x0000080602007986 */ /* 0x0081e2000c101b06 */
[----:B------:R-:W-:Y:S02]  /*0170*/  SHF.L.U32 R5, R7, 0x4, RZ ;  /* 0x0000000407057819 */ /* 0x000fe400000006ff */
[----:B------:R-:W-:-:S04]  /*0180*/  SHF.L.U32 R11, R0, 0x1, RZ ;  /* 0x00000001000b7819 */ /* 0x000fc800000006ff */
[----:B------:R-:W-:Y:S01]  /*0190*/  LOP3.LUT R12, R0, R11, R5, 0x96, !PT ;  /* 0x0000000b000c7212 */ /* 0x000fe200078e9605 */
[----:B------:R-:W-:-:S03]  /*01a0*/  HFMA2 R5, -RZ, RZ, 0.1171875, 0 ;  /* 0x2f800000ff057431 */ /* 0x000fc600000001ff */
[----:B------:R-:W-:-:S04]  /*01b0*/  LOP3.LUT R12, R12, R7, RZ, 0x3c, !PT ;  /* 0x000000070c0c7212 */ /* 0x000fc800078e3cff */
[----:B------:R-:W-:-:S04]  /*01c0*/  IADD3 R0, PT, PT, R4, 0x587c5, R12 ;  /* 0x000587c504007810 */ /* 0x000fc80007ffe00c */
[----:B------:R-:W-:-:S05]  /*01d0*/  I2FP.F32.U32 R0, R0 ;  /* 0x0000000000007245 */ /* 0x000fca0000201000 */
[----:B------:R-:W-:-:S05]  /*01e0*/  FFMA R0, R0, R5, 1.1641532182693481445e-10 ;  /* 0x2f00000000007423 */ /* 0x000fca0000000005 */
[----:B------:R-:W-:-:S04]  /*01f0*/  FSETP.GEU.AND P0, PT, R0, 1.175494350822287508e-38, PT ;  /* 0x008000000000780b */ /* 0x000fc80003f0e000 */
[----:B------:R-:W-:-:S09]  /*0200*/  FSEL R11, RZ, -23, P0 ;  /* 0xc1b80000ff0b7808 */ /* 0x000fd20000000000 */
[----:B------:R-:W-:-:S05]  /*0210*/  @!P0 FMUL R0, R0, 8388608 ;  /* 0x4b00000000008820 */ /* 0x000fca0000400000 */
[C---:B------:R-:W-:Y:S02]  /*0220*/  IADD3 R5, PT, PT, R0.reuse, -0x3f2aaaab, RZ ;  /* 0xc0d5555500057810 */ /* 0x040fe40007ffe0ff */
[----:B------:R-:W-:Y:S02]  /*0230*/  ISETP.GT.U32.AND P0, PT, R0, 0x7f7fffff, PT ;  /* 0x7f7fffff0000780c */ /* 0x000fe40003f04070 */
[----:B------:R-:W-:-:S04]  /*0240*/  LOP3.LUT R13, R5, 0xff800000, RZ, 0xc0, !PT ;  /* 0xff800000050d7812 */ /* 0x000fc800078ec0ff */
[----:B------:R-:W-:-:S05]  /*0250*/  IADD3 R5, PT, PT, R0, -R13, RZ ;  /* 0x8000000d00057210 */ /* 0x000fca0007ffe0ff */
[----:B------:R-:W-:Y:S01]  /*0260*/  FADD R15, R5, -1 ;  /* 0xbf800000050f7421 */ /* 0x000fe20000000000 */
[----:B----4-:R-:W-:-:S03]  /*0270*/  SHF.R.U32.HI R5, RZ, 0x2, R8 ;  /* 0x00000002ff057819 */ /* 0x010fc60000011608 */
[----:B------:R-:W-:Y:S01]  /*0280*/  FFMA R14, R15, -R14, 0.14084610342979431152 ;  /* 0x3e1039f60f0e7423 */ /* 0x000fe2000000080e */
[----:B------:R-:W-:Y:S02]  /*0290*/  LOP3.LUT R5, R5, R8, RZ, 0x3c, !PT ;  /* 0x0000000805057212 */ /* 0x000fe400078e3cff */
[----:B------:R-:W-:Y:S01]  /*02a0*/  SHF.L.U32 R8, R12, 0x4, RZ ;  /* 0x000000040c087819 */ /* 0x000fe200000006ff */
[----:B------:R-:W-:-:S04]  /*02b0*/  FFMA R14, R15, R14, -0.12148627638816833496 ;  /* 0xbdf8cdcc0f0e7423 */ /* 0x000fc8000000000e */
[----:B------:R-:W-:-:S04]  /*02c0*/  FFMA R14, R15, R14, 0.13980610668659210205 ;  /* 0x3e0f29550f0e7423 */ /* 0x000fc8000000000e */
[----:B------:R-:W-:-:S04]  /*02d0*/  FFMA R14, R15, R14, -0.16684235632419586182 ;  /* 0xbe2ad8b90f0e7423 */ /* 0x000fc8000000000e */
[----:B------:R-:W-:-:S04]  /*02e0*/  FFMA R14, R15, R14, 0.20012299716472625732 ;  /* 0x3e4ced0b0f0e7423 */ /* 0x000fc8000000000e */
[----:B------:R-:W-:-:S04]  /*02f0*/  FFMA R14, R15, R14, -0.24999669194221496582 ;  /* 0xbe7fff220f0e7423 */ /* 0x000fc8000000000e */
[----:B------:R-:W-:-:S04]  /*0300*/  FFMA R14, R15, R14, 0.33333182334899902344 ;  /* 0x3eaaaa780f0e7423 */ /* 0x000fc8000000000e */
[C---:B------:R-:W-:Y:S01]  /*0310*/  FFMA R16, R15.reuse, R14, -0.5 ;  /* 0xbf0000000f107423 */ /* 0x040fe2000000000e */
[----:B------:R-:W-:Y:S02]  /*0320*/  I2FP.F32.S32 R14, R13 ;  /* 0x0000000d000e7245 */ /* 0x000fe40000201400 */
[----:B------:R-:W-:Y:S01]  /*0330*/  MOV R13, 0x7f800000 ;  /* 0x7f800000000d7802 */ /* 0x000fe20000000f00 */
[----:B------:R-:W-:Y:S02]  /*0340*/  FMUL R16, R15, R16 ;  /* 0x000000100f107220 */ /* 0x000fe40000400000 */
[----:B------:R-:W-:Y:S01]  /*0350*/  FFMA R14, R14, 1.1920928955078125e-07, R11 ;  /* 0x340000000e0e7823 */ /* 0x000fe2000000000b */
[----:B------:R-:W-:Y:S01]  /*0360*/  SHF.L.U32 R11, R5, 0x1, RZ ;  /* 0x00000001050b7819 */ /* 0x000fe200000006ff */
[----:B------:R-:W-:-:S03]  /*0370*/  FFMA R15, R15, R16, R15 ;  /* 0x000000100f0f7223 */ /* 0x000fc6000000000f */
[----:B------:R-:W-:Y:S01]  /*0380*/  LOP3.LUT R11, R5, R11, R8, 0x96, !PT ;  /* 0x0000000b050b7212 */ /* 0x000fe200078e9608 */
[----:B------:R-:W-:Y:S01]  /*0390*/  FFMA R14, R14, 0.69314718246459960938, R15 ;  /* 0x3f3172180e0e7823 */ /* 0x000fe2000000000f */
[C---:B------:R-:W-:Y:S01]  /*03a0*/  @P0 FFMA R14, R0.reuse, R13, +INF ;  /* 0x7f800000000e0423 */ /* 0x040fe2000000000d */
[----:B------:R-:W-:Y:S02]  /*03b0*/  FSETP.NEU.AND P0, PT, R0, RZ, PT ;  /* 0x000000ff0000720b */ /* 0x000fe40003f0d000 */
[----:B------:R-:W-:Y:S01]  /*03c0*/  IADD3 R8, PT, PT, R4, 0xb0f8a, RZ ;  /* 0x000b0f8a04087810 */ /* 0x000fe20007ffe0ff */
[----:B------:R-:W-:Y:S01]  /*03d0*/  FMUL R14, R14, -2 ;  /* 0xc00000000e0e7820 */ /* 0x000fe20000400000 */
[----:B------:R-:W-:Y:S01]  /*03e0*/  LOP3.LUT R13, R11, R12, RZ, 0x3c, !PT ;  /* 0x0000000c0b0d7212 */ /* 0x000fe200078e3cff */
[----:B------:R-:W-:Y:S02]  /*03f0*/  HFMA2 R11, -RZ, RZ, 0.1495361328125, 0.0004794597625732421875 ;  /* 0x30c90fdbff0b7431 */ /* 0x000fe400000001ff */
[----:B------:R0:W-:Y:S01]  /*0400*/  STG.E.64 desc[UR6][R2.64], R8 ;  /* 0x0000000802007986 */ /* 0x0001e2000c101b06 */
[----:B------:R-:W-:-:S02]  /*0410*/  FSEL R14, R14, +INF , P0 ;  /* 0x7f8000000e0e7808 */ /* 0x000fc40000000000 */
[----:B------:R-:W-:Y:S01]  /*0420*/  IADD3 R0, PT, PT, R13, R8, RZ ;  /* 0x000000080d007210 */ /* 0x000fe20007ffe0ff */
[----:B------:R0:W-:Y:S01]  /*0430*/  STG.E.64 desc[UR6][R2.64+0x10], R12 ;  /* 0x0000100c02007986 */ /* 0x0001e2000c101b06 */
[----:B------:R-:W-:Y:S01]  /*0440*/  IADD3 R4, PT, PT, R14, -0xd000000, RZ ;  /* 0xf30000000e047810 */ /* 0x000fe20007ffe0ff */
[----:B------:R0:W1:Y:S01]  /*0450*/  MUFU.RSQ R5, R14 ;  /* 0x0000000e00057308 */ /* 0x0000620000001400 */
[----:B------:R-:W-:Y:S02]  /*0460*/  I2FP.F32.U32 R0, R0 ;  /* 0x0000000000007245 */ /* 0x000fe40000201000 */
[----:B------:R-:W-:-:S03]  /*0470*/  ISETP.GT.U32.AND P0, PT, R4, 0x727fffff, PT ;  /* 0x727fffff0400780c */ /* 0x000fc60003f04070 */
[----:B------:R-:W-:-:S10]  /*0480*/  FFMA R11, R0, R11, 7.314590599882819788e-10 ;  /* 0x30490fdb000b7423 */ /* 0x000fd4000000000b */
[----:B0-----:R-:W-:Y:S05]  /*0490*/  @!P0 BRA `(.L_x_3) ;  /* 0x0000000000108947 */ /* 0x001fea0003800000 */
[----:B------:R-:W-:Y:S02]  /*04a0*/  MOV R0, R14 ;  /* 0x0000000e00007202 */ /* 0x000fe40000000f00 */
[----:B------:R-:W-:-:S07]  /*04b0*/  MOV R12, 0x4d0 ;  /* 0x000004d0000c7802 */ /* 0x000fce0000000f00 */
[----:B-1----:R-:W-:Y:S05]  /*04c0*/  CALL.REL.NOINC `($__internal_0_$__cuda_sm20_sqrt_rn_f32_slowpath) ;  /* 0x0000000000ec7944 */ /* 0x002fea0003c00000 */
[----:B------:R-:W-:Y:S05]  /*04d0*/  BRA `(.L_x_4) ;  /* 0x0000000000107947 */ /* 0x000fea0003800000 */
.L_x_3:
[----:B-1----:R-:W-:Y:S01]  /*04e0*/  FMUL.FTZ R7, R14, R5 ;  /* 0x000000050e077220 */ /* 0x002fe20000410000 */
[----:B------:R-:W-:-:S03]  /*04f0*/  FMUL.FTZ R5, R5, 0.5 ;  /* 0x3f00000005057820 */ /* 0x000fc60000410000 */
[----:B------:R-:W-:-:S04]  /*0500*/  FFMA R0, -R7, R7, R14 ;  /* 0x0000000707007223 */ /* 0x000fc8000000010e */
[----:B------:R-:W-:-:S07]  /*0510*/  FFMA R0, R0, R5, R7 ;  /* 0x0000000500007223 */ /* 0x000fce0000000007 */
.L_x_4:
[----:B------:R-:W-:Y:S05]  /*0520*/  BSYNC.RECONVERGENT B1 ;  /* 0x0000000000017941 */ /* 0x000fea0003800200 */
.L_x_2:
[----:B------:R-:W-:Y:S01]  /*0530*/  FMUL.RZ R11, R11, 0.15915493667125701904 ;  /* 0x3e22f9830b0b7820 */ /* 0x000fe2000040c000 */
[----:B------:R-:W-:-:S03]  /*0540*/  MOV R9, 0x1 ;  /* 0x0000000100097802 */ /* 0x000fc60000000f00 */
[----:B------:R-:W0:Y:S02]  /*0550*/  MUFU.COS R5, R11 ;  /* 0x0000000b00057308 */ /* 0x000e240000000000 */
[----:B------:R1:W-:Y:S01]  /*0560*/  STG.E desc[UR6][R2.64+0x18], R9 ;  /* 0x0000180902007986 */ /* 0x0003e2000c101906 */
[----:B0-----:R-:W-:-:S05]  /*0570*/  FMUL R7, R5, R0 ;  /* 0x0000000005077220 */ /* 0x001fca0000400000 */
[----:B------:R-:W0:Y:S01]  /*0580*/  MUFU.SIN R5, R11 ;  /* 0x0000000b00057308 */ /* 0x000e220000000400 */
[----:B------:R1:W-:Y:S01]  /*0590*/  STG.E desc[UR6][R2.64+0x20], R7 ;  /* 0x0000200702007986 */ /* 0x0003e2000c101906 */
[----:B0-----:R-:W-:Y:S01]  /*05a0*/  FMUL R6, R5, R0 ;  /* 0x0000000005067220 */ /* 0x001fe20000400000 */
[----:B-1----:R-:W-:Y:S06]  /*05b0*/  BRA `(.L_x_5) ;  /* 0x0000000000087947 */ /* 0x002fec0003800000 */
.L_x_1:
[----:B------:R0:W5:Y:S04]  /*05c0*/  LDG.E R6, desc[UR6][R2.64+0x20] ;  /* 0x0000200602067981 */ /* 0x000168000c1e1900 */
[----:B------:R0:W-:Y:S02]  /*05d0*/  STG.E desc[UR6][R2.64+0x18], RZ ;  /* 0x000018ff02007986 */ /* 0x0001e4000c101906 */
.L_x_5:
[----:B------:R-:W-:Y:S05]  /*05e0*/  BSYNC.RECONVERGENT B0 ;  /* 0x0000000000007941 */ /* 0x000fea0003800200 */
.L_x_0:
[----:B------:R-:W1:Y:S01]  /*05f0*/  LDCU UR5, c[0x0][0x3a0] ;  /* 0x00007400ff0577ac */ /* 0x000e620008000800 */
[----:B------:R-:W0:Y:S01]  /*0600*/  LDC.64 R4, c[0x0][0x398] ;  /* 0x0000e600ff047b82 */ /* 0x000e220000000a00 */
[----:B-1----:R-:W-:Y:S02]  /*0610*/  UIADD3 UR4, UPT, UPT, UR5, -0xd000000, URZ ;  /* 0xf300000005047890 */ /* 0x002fe4000fffe0ff */
[----:B------:R-:W1:Y:S02]  /*0620*/  MUFU.RSQ R0, UR5 ;  /* 0x0000000500007d08 */ /* 0x000e640008001400 */
[----:B------:R-:W-:Y:S01]  /*0630*/  UISETP.GT.U32.AND UP0, UPT, UR4, 0x727fffff, UPT ;  /* 0x727fffff0400788c */ /* 0x000fe2000bf04070 */
[----:B0-----:R-:W-:-:S04]  /*0640*/  FMUL R3, R5, 0.5 ;  /* 0x3f00000005037820 */ /* 0x001fc80000400000 */
[----:B------:R-:W-:-:S04]  /*0650*/  FFMA R3, -R3, R5, R4 ;  /* 0x0000000503037223 */ /* 0x000fc80000000104 */
[----:B-1----:R-:W-:Y:S05]  /*0660*/  BRA.U !UP0, `(.L_x_6) ;  /* 0x00000001081c7547 */ /* 0x002fea000b800000 */
[----:B------:R-:W0:Y:S01]  /*0670*/  LDCU UR4, c[0x0][0x3a0] ;  /* 0x00007400ff0477ac */ /* 0x000e220008000800 */
[----:B------:R-:W-:Y:S01]  /*0680*/  BSSY.RECONVERGENT B0, `(.L_x_7) ;  /* 0x0000004000007945 */ /* 0x000fe20003800200 */
[----:B------:R-:W-:Y:S02]  /*0690*/  MOV R12, 0x6c0 ;  /* 0x000006c0000c7802 */ /* 0x000fe40000000f00 */
[----:B0-----:R-:W-:-:S07]  /*06a0*/  MOV R0, UR4 ;  /* 0x0000000400007c02 */ /* 0x001fce0008000f00 */
[----:B-----5:R-:W-:Y:S05]  /*06b0*/  CALL.REL.NOINC `($__internal_0_$__cuda_sm20_sqrt_rn_f32_slowpath) ;  /* 0x0000000000707944 */ /* 0x020fea0003c00000 */
[----:B------:R-:W-:Y:S05]  /*06c0*/  BSYNC.RECONVERGENT B0 ;  /* 0x0000000000007941 */ /* 0x000fea0003800200 */
.L_x_7:
[----:B------:R-:W-:Y:S05]  /*06d0*/  BRA `(.L_x_8) ;  /* 0x0000000000107947 */ /* 0x000fea0003800000 */
.L_x_6:
[C---:B------:R-:W-:Y:S01]  /*06e0*/  FMUL.FTZ R2, R0.reuse, UR5 ;  /* 0x0000000500027c20 */ /* 0x040fe20008410000 */
[----:B------:R-:W-:-:S03]  /*06f0*/  FMUL.FTZ R0, R0, 0.5 ;  /* 0x3f00000000007820 */ /* 0x000fc60000410000 */
[----:B------:R-:W-:-:S04]  /*0700*/  FFMA R5, -R2, R2, UR5 ;  /* 0x0000000502057e23 */ /* 0x000fc80008000102 */
[----:B------:R-:W-:-:S07]  /*0710*/  FFMA R0, R5, R0, R2 ;  /* 0x0000000005007223 */ /* 0x000fce0000000002 */
.L_x_8:
[----:B------:R-:W0:Y:S01]  /*0720*/  LDCU UR4, c[0x0][0x39c] ;  /* 0x00007380ff0477ac */ /* 0x000e220008000800 */
[----:B------:R-:W1:Y:S01]  /*0730*/  LDCU UR5, c[0x0][0x3a0] ;  /* 0x00007400ff0577ac */ /* 0x000e620008000800 */
[----:B0-----:R-:W-:Y:S01]  /*0740*/  FMUL R5, R0, UR4 ;  /* 0x0000000400057c20 */ /* 0x001fe20008400000 */
[----:B------:R-:W-:-:S03]  /*0750*/  HFMA2 R0, -RZ, RZ, 0.96630859375, -0.0022525787353515625 ;  /* 0x3bbb989dff007431 */ /* 0x000fc600000001ff */
[----:B-----5:R-:W-:Y:S01]  /*0760*/  FMUL R6, R5, R6 ;  /* 0x0000000605067220 */ /* 0x020fe20000400000 */
[----:B------:R-:W-:-:S03]  /*0770*/  MOV R5, 0x437c0000 ;  /* 0x437c000000057802 */ /* 0x000fc60000000f00 */
[----:B-1----:R-:W-:Y:S02]  /*0780*/  FFMA R3, R3, UR5, R6 ;  /* 0x0000000503037c23 */ /* 0x002fe40008000006 */
[----:B------:R-:W0:Y:S02]  /*0790*/  LDC.64 R6, c[0x0][0x390] ;  /* 0x0000e400ff067b82 */ /* 0x000e240000000a00 */
[----:B------:R-:W-:-:S04]  /*07a0*/  FFMA.SAT R0, R3, R0, 0.5 ;  /* 0x3f00000003007423 */ /* 0x000fc80000002000 */
[----:B------:R-:W-:-:S04]  /*07b0*/  FFMA.RM R0, R0, R5, 12582913 ;  /* 0x4b40000100007423 */ /* 0x000fc80000004005 */
[C---:B------:R-:W-:Y:S01]  /*07c0*/  FADD R2, R0.reuse, -12583039 ;  /* 0xcb40007f00027421 */ /* 0x040fe20000000000 */
[----:B------:R-:W-:-:S03]  /*07d0*/  SHF.L.U32 R0, R0, 0x17, RZ ;  /* 0x0000001700007819 */ /* 0x000fc600000006ff */
[----:B------:R-:W-:-:S04]  /*07e0*/  FFMA R2, R3, 1.4426950216293334961, -R2 ;  /* 0x3fb8aa3b03027823 */ /* 0x000fc80000000802 */
[----:B------:R-:W-:Y:S02]  /*07f0*/  FFMA R4, R3, 1.925963033500011079e-08, R2 ;  /* 0x32a5706003047823 */ /* 0x000fe40000000002 */
[----:B------:R-:W1:Y:S02]  /*0800*/  LDC.64 R2, c[0x0][0x388] ;  /* 0x0000e200ff027b82 */ /* 0x000e640000000a00 */
[----:B------:R-:W2:Y:S02]  /*0810*/  MUFU.EX2 R5, R4 ;  /* 0x0000000400057308 */ /* 0x000ea40000000800 */
[----:B--2---:R-:W-:-:S04]  /*0820*/  FMUL R0, R0, R5 ;  /* 0x0000000500007220 */ /* 0x004fc80000400000 */
[----:B0-----:R-:W-:Y:S01]  /*0830*/  FFMA R0, R0, R6, -R7 ;  /* 0x0000000600007223 */ /* 0x001fe20000000807 */
[----:B-1----:R-:W-:-:S04]  /*0840*/  IMAD.WIDE R10, R10, 0x4, R2 ;  /* 0x000000040a0a7825 */ /* 0x002fc800078e0202 */
[----:B------:R-:W-:-:S05]  /*0850*/  FMNMX R3, RZ, R0, !PT ;  /* 0x00000000ff037209 */ /* 0x000fca0007800000 */
[----:B------:R-:W-:Y:S01]  /*0860*/  STG.E desc[UR6][R10.64], R3 ;  /* 0x000000030a007986 */ /* 0x000fe2000c101906 */
[----:B------:R-:W-:Y:S05]  /*0870*/  EXIT ;  /* 0x000000000000794d */ /* 0x000fea0003800000 */
        .weak           $__internal_0_$__cuda_sm20_sqrt_rn_f32_slowpath
        .type           $__internal_0_$__cuda_sm20_sqrt_rn_f32_slowpath,@function
        .size           $__internal_0_$__cuda_sm20_sqrt_rn_f32_slowpath,(.L_x_20 - $__internal_0_$__cuda_sm20_sqrt_rn_f32_slowpath)
$__internal_0_$__cuda_sm20_sqrt_rn_f32_slowpath:
[----:B------:R-:W-:-:S13]  /*0880*/  LOP3.LUT P0, RZ, R0, 0x7fffffff, RZ, 0xc0, !PT ;  /* 0x7fffffff00ff7812 */ /* 0x000fda000780c0ff */
[----:B------:R-:W-:Y:S01]  /*0890*/  @!P0 MOV R4, R0 ;  /* 0x0000000000048202 */ /* 0x000fe20000000f00 */
[----:B------:R-:W-:Y:S06]  /*08a0*/  @!P0 BRA `(.L_x_9) ;  /* 0x0000000000408947 */ /* 0x000fec0003800000 */
[----:B------:R-:W-:-:S13]  /*08b0*/  FSETP.GEU.FTZ.AND P0, PT, R0, RZ, PT ;  /* 0x000000ff0000720b */ /* 0x000fda0003f1e000 */
[----:B------:R-:W-:Y:S01]  /*08c0*/  @!P0 MOV R4, 0x7fffffff ;  /* 0x7fffffff00048802 */ /* 0x000fe20000000f00 */
[----:B------:R-:W-:Y:S06]  /*08d0*/  @!P0 BRA `(.L_x_9) ;  /* 0x0000000000348947 */ /* 0x000fec0003800000 */
[----:B------:R-:W-:-:S13]  /*08e0*/  FSETP.GTU.FTZ.AND P0, PT, |R0|, +INF , PT ;  /* 0x7f8000000000780b */ /* 0x000fda0003f1c200 */
[----:B------:R-:W-:Y:S01]  /*08f0*/  @P0 FADD.FTZ R4, R0, 1 ;  /* 0x3f80000000040421 */ /* 0x000fe20000010000 */
[----:B------:R-:W-:Y:S06]  /*0900*/  @P0 BRA `(.L_x_9) ;  /* 0x0000000000280947 */ /* 0x000fec0003800000 */
[----:B------:R-:W-:-:S13]  /*0910*/  FSETP.NEU.FTZ.AND P0, PT, |R0|, +INF , PT ;  /* 0x7f8000000000780b */ /* 0x000fda0003f1d200 */
[----:B------:R-:W-:-:S04]  /*0920*/  @P0 FFMA R5, R0, 1.84467440737095516160e+19, RZ ;  /* 0x5f80000000050823 */ /* 0x000fc800000000ff */
[----:B------:R-:W0:Y:S02]  /*0930*/  @P0 MUFU.RSQ R4, R5 ;  /* 0x0000000500040308 */ /* 0x000e240000001400 */
[----:B0-----:R-:W-:Y:S01]  /*0940*/  @P0 FMUL.FTZ R8, R5, R4 ;  /* 0x0000000405080220 */ /* 0x001fe20000410000 */
[----:B------:R-:W-:Y:S01]  /*0950*/  @P0 FMUL.FTZ R9, R4, 0.5 ;  /* 0x3f00000004090820 */ /* 0x000fe20000410000 */
[----:B------:R-:W-:Y:S02]  /*0960*/  @!P0 MOV R4, R0 ;  /* 0x0000000000048202 */ /* 0x000fe40000000f00 */
[----:B------:R-:W-:-:S04]  /*0970*/  @P0 FADD.FTZ R7, -R8, -RZ ;  /* 0x800000ff08070221 */ /* 0x000fc80000010100 */
[----:B------:R-:W-:-:S04]  /*0980*/  @P0 FFMA R7, R8, R7, R5 ;  /* 0x0000000708070223 */ /* 0x000fc80000000005 */
[----:B------:R-:W-:-:S04]  /*0990*/  @P0 FFMA R7, R7, R9, R8 ;  /* 0x0000000907070223 */ /* 0x000fc80000000008 */
[----:B------:R-:W-:-:S07]  /*09a0*/  @P0 FMUL.FTZ R4, R7, 2.3283064365386962891e-10 ;  /* 0x2f80000007040820 */ /* 0x000fce0000410000 */
.L_x_9:
[----:B------:R-:W-:Y:S01]  /*09b0*/  HFMA2 R5, -RZ, RZ, 0, 0 ;  /* 0x00000000ff057431 */ /* 0x000fe200000001ff */
[----:B------:R-:W-:Y:S02]  /*09c0*/  MOV R0, R4 ;  /* 0x0000000400007202 */ /* 0x000fe40000000f00 */
[----:B------:R-:W-:-:S04]  /*09d0*/  MOV R4, R12 ;  /* 0x0000000c00047202 */ /* 0x000fc80000000f00 */
[----:B------:R-:W-:Y:S05]  /*09e0*/  RET.REL.NODEC R4 `(_Z16monteCarloKernelP17curandStateXORWOWPffffffi) ;  /* 0xfffffff404847950 */ /* 0x000fea0003c3ffff */
.L_x_10:
[----:B------:R-:W-:-:S00]  /*09f0*/  BRA `(.L_x_10) ;  /* 0xfffffffc00fc7947 */ /* 0x000fc0000383ffff */
[----:B------:R-:W-:-:S00]  /*0a00*/  NOP ;  /* 0x0000000000007918 */ /* 0x000fc00000000000 */
[----:B------:R-:W-:-:S00]  /*0a10*/  NOP ;  /* 0x0000000000007918 */ /* 0x000fc00000000000 */
[----:B------:R-:W-:-:S00]  /*0a20*/  NOP ;  /* 0x0000000000007918 */ /* 0x000fc00000000000 */
[----:B------:R-:W-:-:S00]  /*0a30*/  NOP ;  /* 0x0000000000007918 */ /* 0x000fc00000000000 */
[----:B------:R-:W-:-:S00]  /*0a40*/  NOP ;  /* 0x0000000000007918 */ /* 0x000fc00000000000 */
[----:B------:R-:W-:-:S00]  /*0a50*/  NOP ;  /* 0x0000000000007918 */ /* 0x000fc00000000000 */
[----:B------:R-:W-:-:S00]  /*0a60*/  NOP ;  /* 0x0000000000007918 */ /* 0x000fc00000000000 */
[----:B------:R-:W-:-:S00]  /*0a70*/  NOP ;  /* 0x0000000000007918 */ /* 0x000fc00000000000 */
.L_x_20:


//--------------------- .text._Z13initRNGKernelP17curandStateXORWOWm --------------------------
	.section	.text._Z13initRNGKernelP17curandStateXORWOWm,"ax",@progbits
	.align	128
        .global         _Z13initRNGKernelP17curandStateXORWOWm
        .type           _Z13initRNGKernelP17curandStateXORWOWm,@function
        .size           _Z13initRNGKernelP17curandStateXORWOWm,(.L_x_22 - _Z13initRNGKernelP17curandStateXORWOWm)
        .other          _Z13initRNGKernelP17curandStateXORWOWm,@"STO_CUDA_ENTRY STV_DEFAULT"
_Z13initRNGKernelP17curandStateXORWOWm:
.text._Z13initRNGKernelP17curandStateXORWOWm:
[----:B------:R-:W-:Y:S01]  /*0000*/  LDC R1, c[0x0][0x37c] ;  /* 0x0000df00ff017b82 */ /* 0x000fe20000000800 */
[----:B------:R-:W0:Y:S07]  /*0010*/  S2R R4, SR_TID.X ;  /* 0x0000000000047919 */ /* 0x000e2e0000002100 */
[----:B------:R-:W1:Y:S01]  /*0020*/  LDC.64 R2, c[0x0][0x388] ;  /* 0x0000e200ff027b82 */ /* 0x000e620000000a00 */
[----:B------:R-:W2:Y:S01]  /*0030*/  LDCU.64 UR4, c[0x0][0x358] ;  /* 0x00006b00ff0477ac */ /* 0x000ea20008000a00 */
[----:B------:R-:W-:Y:S06]  /*0040*/  BSSY.RECONVERGENT B0, `(.L_x_11) ;  /* 0x00000e5000007945 */ /* 0x000fec0003800200 */
[----:B------:R-:W0:Y:S08]  /*0050*/  S2UR UR6, SR_CTAID.X ;  /* 0x00000000000679c3 */ /* 0x000e300000002500 */
[----:B------:R-:W0:Y:S08]  /*0060*/  LDC R13, c[0x0][0x360] ;  /* 0x0000d800ff0d7b82 */ /* 0x000e300000000800 */
[----:B------:R-:W3:Y:S01]  /*0070*/  LDC.64 R6, c[0x0][0x380] ;  /* 0x0000e000ff067b82 */ /* 0x000ee20000000a00 */
[----:B-1----:R-:W-:-:S02]  /*0080*/  LOP3.LUT R0, R2, 0xaad26b49, RZ, 0x3c, !PT ;  /* 0xaad26b4902007812 */ /* 0x002fc400078e3cff */
[----:B------:R-:W-:-:S03]  /*0090*/  LOP3.LUT R2, R3, 0xf7dcefdd, RZ, 0x3c, !PT ;  /* 0xf7dcefdd03027812 */ /* 0x000fc600078e3cff */
[----:B------:R-:W-:Y:S02]  /*00a0*/  IMAD R0, R0, 0x4182bed5, RZ ;  /* 0x4182bed500007824 */ /* 0x000fe400078e02ff */
[----:B------:R-:W-:Y:S02]  /*00b0*/  IMAD R3, R2, -0x658354e5, RZ ;  /* 0x9a7cab1b02037824 */ /* 0x000fe400078e02ff */
[C---:B------:R-:W-:Y:S01]  /*00c0*/  VIADD R5, R0.reuse, 0x75bcd15 ;  /* 0x075bcd1500057836 */ /* 0x040fe20000000000 */
[C---:B------:R-:W-:Y:S01]  /*00d0*/  LOP3.LUT R8, R0.reuse, 0x159a55e5, RZ, 0x3c, !PT ;  /* 0x159a55e500087812 */ /* 0x040fe200078e3cff */
[C---:B------:R-:W-:Y:S01]  /*00e0*/  VIADD R11, R0.reuse, 0x583f19 ;  /* 0x00583f19000b7836 */ /* 0x040fe20000000000 */
[C---:B------:R-:W-:Y:S01]  /*00f0*/  LOP3.LUT R10, R3.reuse, 0x5491333, RZ, 0x3c, !PT ;  /* 0x05491333030a7812 */ /* 0x040fe200078e3cff */
[----:B------:R-:W-:Y:S02]  /*0100*/  VIADD R9, R3, 0x1f123bb5 ;  /* 0x1f123bb503097836 */ /* 0x000fe40000000000 */
[----:B0-----:R-:W-:Y:S01]  /*0110*/  IMAD R13, R13, UR6, R4 ;  /* 0x000000060d0d7c24 */ /* 0x001fe2000f8e0204 */
[----:B------:R-:W-:-:S04]  /*0120*/  IADD3 R4, PT, PT, R0, 0x64f0c9, R3 ;  /* 0x0064f0c900047810 */ /* 0x000fc80007ffe003 */
[C---:B------:R-:W-:Y:S01]  /*0130*/  ISETP.NE.AND P0, PT, R13.reuse, RZ, PT ;  /* 0x000000ff0d00720c */ /* 0x040fe20003f05270 */
[----:B---3--:R-:W-:-:S05]  /*0140*/  IMAD.WIDE R6, R13, 0x30, R6 ;  /* 0x000000300d067825 */ /* 0x008fca00078e0206 */
[----:B--2---:R0:W-:Y:S04]  /*0150*/  STG.E.64 desc[UR4][R6.64], R4 ;  /* 0x0000000406007986 */ /* 0x0041e8000c101b04 */
[----:B------:R0:W-:Y:S04]  /*0160*/  STG.E.64 desc[UR4][R6.64+0x8], R8 ;  /* 0x0000080806007986 */ /* 0x0001e8000c101b04 */
[----:B------:R0:W-:Y:S01]  /*0170*/  STG.E.64 desc[UR4][R6.64+0x10], R10 ;  /* 0x0000100a06007986 */ /* 0x0001e2000c101b04 */
[----:B------:R-:W-:Y:S05]  /*0180*/  @!P0 BRA `(.L_x_12) ;  /* 0x0000000c00408947 */ /* 0x000fea0003800000 */
[----:B------:R-:W-:Y:S01]  /*0190*/  SHF.R.S32.HI R0, RZ, 0x1f, R13 ;  /* 0x0000001fff007819 */ /* 0x000fe2000001140d */
[----:B------:R-:W-:-:S07]  /*01a0*/  IMAD.MOV.U32 R12, RZ, RZ, RZ ;  /* 0x000000ffff0c7224 */ /* 0x000fce00078e00ff */
.L_x_18:
[----:B-1----:R-:W-:Y:S01]  /*01b0*/  LOP3.LUT R2, R13, 0x3, RZ, 0xc0, !PT ;  /* 0x000000030d027812 */ /* 0x002fe200078ec0ff */
[----:B------:R-:W-:Y:S03]  /*01c0*/  BSSY.RECONVERGENT B1, `(.L_x_13) ;  /* 0x00000c6000017945 */ /* 0x000fe60003800200 */
[----:B------:R-:W-:-:S04]  /*01d0*/  ISETP.NE.U32.AND P0, PT, R2, RZ, PT ;  /* 0x000000ff0200720c */ /* 0x000fc80003f05070 */
[----:B------:R-:W-:-:S13]  /*01e0*/  ISETP.NE.AND.EX P0, PT, RZ, RZ, PT, P0 ;  /* 0x000000ffff00720c */ /* 0x000fda0003f05300 */
[----:B------:R-:W-:Y:S05]  /*01f0*/  @!P0 BRA `(.L_x_14) ;  /* 0x0000000c00088947 */ /* 0x000fea0003800000 */
[----:B0-----:R-:W0:Y:S01]  /*0200*/  LDC.64 R8, c[0x4][RZ] ;  /* 0x01000000ff087b82 */ /* 0x001e220000000a00 */
[----:B------:R-:W-:Y:S02]  /*0210*/  IMAD.MOV.U32 R14, RZ, RZ, RZ ;  /* 0x000000ffff0e7224 */ /* 0x000fe400078e00ff */
[----:B0-----:R-:W-:-:S07]  /*0220*/  IMAD.WIDE.U32 R8, R12, 0xc80, R8 ;  /* 0x00000c800c087825 */ /* 0x001fce00078e0008 */
.L_x_17:
[----:B-1----:R-:W-:Y:S01]  /*0230*/  IMAD.MOV.U32 R15, RZ, RZ, RZ ;  /* 0x000000ffff0f7224 */ /* 0x002fe200078e00ff */
[----:B------:R-:W-:Y:S01]  /*0240*/  CS2R R2, SRZ ;  /* 0x0000000000027805 */ /* 0x000fe2000001ff00 */
[----:B------:R-:W-:Y:S01]  /*0250*/  IMAD.MOV.U32 R17, RZ, RZ, RZ ;  /* 0x000000ffff117224 */ /* 0x000fe200078e00ff */
[----:B------:R-:W-:-:S07]  /*0260*/  CS2R R4, SRZ ;  /* 0x0000000000047805 */ /* 0x000fce000001ff00 */
.L_x_16:
[----:B------:R-:W-:-:S05]  /*0270*/  IMAD.WIDE.U32 R10, R17, 0x4, R6 ;  /* 0x00000004110a7825 */ /* 0x000fca00078e0006 */
[----:B------:R0:W5:Y:S01]  /*0280*/  LDG.E R16, desc[UR4][R10.64+0x4] ;  /* 0x000004040a107981 */ /* 0x000162000c1e1900 */
[----:B------:R-:W-:-:S07]  /*0290*/  IMAD.MOV.U32 R19, RZ, RZ, RZ ;  /* 0x000000ffff137224 */ /* 0x000fce00078e00ff */
.L_x_15:
[----:B-----5:R-:W-:Y:S01]  /*02a0*/  SHF.R.U32.HI R24, RZ, R19, R16 ;  /* 0x00000013ff187219 */ /* 0x020fe20000011610 */
[----:B0-----:R-:W-:-:S03]  /*02b0*/  IMAD.SHL.U32 R10, R17, 0x20, RZ ;  /* 0x00000020110a7824 */ /* 0x001fc600078e00ff */
[----:B------:R-:W-:Y:S01]  /*02c0*/  LOP3.LUT R11, R24, 0x1, RZ, 0xc0, !PT ;  /* 0x00000001180b7812 */ /* 0x000fe200078ec0ff */
[----:B------:R-:W-:-:S03]  /*02d0*/  IMAD.IADD R10, R10, 0x1, R19 ;  /* 0x000000010a0a7824 */ /* 0x000fc600078e0213 */
[----:B------:R-:W-:Y:S01]  /*02e0*/  ISETP.NE.U32.AND P0, PT, R11, 0x1, PT ;  /* 0x000000010b00780c */ /* 0x000fe20003f05070 */
[----:B------:R-:W-:-:S03]  /*02f0*/  IMAD R11, R10, 0x5, RZ ;  /* 0x000000050a0b7824 */ /* 0x000fc600078e02ff */
[----:B------:R-:W-:Y:S01]  /*0300*/  R2P PR, R24, 0x7e ;  /* 0x0000007e18007804 */ /* 0x000fe20000000000 */
[----:B------:R-:W-:-:S08]  /*0310*/  IMAD.WIDE.U32 R10, R11, 0x4, R8 ;  /* 0x000000040b0a7825 */ /* 0x000fd000078e0008 */
[----:B------:R-:W2:Y:S04]  /*0320*/  @!P0 LDG.E R18, desc[UR4][R10.64] ;  /* 0x000000040a128981 */ /* 0x000ea8000c1e1900 */
[----:B------:R-:W3:Y:S04]  /*0330*/  @!P0 LDG.E R20, desc[UR4][R10.64+0x10] ;  /* 0x000010040a148981 */ /* 0x000ee8000c1e1900 */
[----:B------:R-:W4:Y:S04]  /*0340*/  @P1 LDG.E R22, desc[UR4][R10.64+0x14] ;  /* 0x000014040a161981 */ /* 0x000f28000c1e1900 */
[----:B------:R-:W4:Y:S04]  /*0350*/  @P2 LDG.E R26, desc[UR4][R10.64+0x28] ;  /* 0x000028040a1a2981 */ /* 0x000f28000c1e1900 */
[----:B------:R-:W4:Y:S04]  /*0360*/  @!P0 LDG.E R21, desc[UR4][R10.64+0x4] ;  /* 0x000004040a158981 */ /* 0x000f28000c1e1900 */
[----:B------:R-:W4:Y:S04]  /*0370*/  @!P0 LDG.E R23, desc[UR4][R10.64+0xc] ;  /* 0x00000c040a178981 */ /* 0x000f28000c1e1900 */
[----:B------:R-:W4:Y:S04]  /*0380*/  @P1 LDG.E R25, desc[UR4][R10.64+0x18] ;  /* 0x000018040a191981 */ /* 0x000f28000c1e1900 */
[----:B------:R-:W4:Y:S04]  /*0390*/  @P3 LDG.E R28, desc[UR4][R10.64+0x3c] ;  /* 0x00003c040a1c3981 */ /* 0x000f28000c1e1900 */
[----:B------:R-:W4:Y:S01]  /*03a0*/  @P6 LDG.E R27, desc[UR4][R10.64+0x7c] ;  /* 0x00007c040a1b6981 */ /* 0x000f22000c1e1900 */
[----:B--2---:R-:W-:-:S03]  /*03b0*/  @!P0 LOP3.LUT R15, R15, R18, RZ, 0x3c, !PT ;  /* 0x000000120f0f8212 */ /* 0x004fc600078e3cff */
[----:B------:R-:W2:Y:S01]  /*03c0*/  @!P0 LDG.E R18, desc[UR4][R10.64+0x8] ;  /* 0x000008040a128981 */ /* 0x000ea2000c1e1900 */
[----:B---3--:R-:W-:-:S03]  /*03d0*/  @!P0 LOP3.LUT R3, R3, R20, RZ, 0x3c, !PT ;  /* 0x0000001403038212 */ /* 0x008fc600078e3cff */
[----:B------:R-:W3:Y:S01]  /*03e0*/  @P1 LDG.E R20, desc[UR4][R10.64+0x24] ;  /* 0x000024040a141981 */ /* 0x000ee2000c1e1900 */
[----:B----4-:R-:W-:-:S03]  /*03f0*/  @P1 LOP3.LUT R15, R15, R22, RZ, 0x3c, !PT ;  /* 0x000000160f0f1212 */ /* 0x010fc600078e3cff */
[----:B------:R-:W4:Y:S01]  /*0400*/  @P2 LDG.E R22, desc[UR4][R10.64+0x38] ;  /* 0x000038040a162981 */ /* 0x000f22000c1e1900 */
[----:B------:R-:W-:-:S03]  /*0410*/  @P2 LOP3.LUT R15, R15, R26, RZ, 0x3c, !PT ;  /* 0x0000001a0f0f2212 */ /* 0x000fc600078e3cff */
[----:B------:R-:W4:Y:S01]  /*0420*/  @P4 LDG.E R26, desc[UR4][R10.64+0x50] ;  /* 0x000050040a1a4981 */ /* 0x000f22000c1e1900 */
[----:B------:R-:W-:-:S03]  /*0430*/  @!P0 LOP3.LUT R4, R4, R21, RZ, 0x3c, !PT ;  /* 0x0000001504048212 */ /* 0x000fc600078e3cff */
[----:B------:R-:W4:Y:S01]  /*0440*/  @P1 LDG.E R21, desc[UR4][R10.64+0x20] ;  /* 0x000020040a151981 */ /* 0x000f22000c1e1900 */
[----:B------:R-:W-:-:S03]  /*0450*/  @!P0 LOP3.LUT R2, R2, R23, RZ, 0x3c, !PT ;  /* 0x0000001702028212 */ /* 0x000fc600078e3cff */
[----:B------:R-:W4:Y:S01]  /*0460*/  @P2 LDG.E R23, desc[UR4][R10.64+0x2c] ;  /* 0x00002c040a172981 */ /* 0x000f22000c1e1900 */
[----:B------:R-:W-:-:S03]  /*0470*/  @P1 LOP3.LUT R4, R4, R25, RZ, 0x3c, !PT ;  /* 0x0000001904041212 */ /* 0x000fc600078e3cff */
[----:B------:R-:W4:Y:S01]  /*0480*/  @P2 LDG.E R25, desc[UR4][R10.64+0x34] ;  /* 0x000034040a192981 */ /* 0x000f22000c1e1900 */
[----:B--2---:R-:W-:-:S03]  /*0490*/  @!P0 LOP3.LUT R5, R5, R18, RZ, 0x3c, !PT ;  /* 0x0000001205058212 */ /* 0x004fc600078e3cff */
[----:B------:R-:W2:Y:S01]  /*04a0*/  @P1 LDG.E R18, desc[UR4][R10.64+0x1c] ;  /* 0x00001c040a121981 */ /* 0x000ea2000c1e1900 */
[----:B---3--:R-:W-:-:S03]  /*04b0*/  @P1 LOP3.LUT R3, R3, R20, RZ, 0x3c, !PT ;  /* 0x0000001403031212 */ /* 0x008fc600078e3cff */
[----:B------:R-:W3:Y:S01]  /*04c0*/  @P2 LDG.E R20, desc[UR4][R10.64+0x30] ;  /* 0x000030040a142981 */ /* 0x000ee2000c1e1900 */
[----:B----4-:R-:W-:-:S03]  /*04d0*/  @P2 LOP3.LUT R3, R3, R22, RZ, 0x3c, !PT ;  /* 0x0000001603032212 */ /* 0x010fc600078e3cff */
[----:B------:R-:W4:Y:S01]  /*04e0*/  @P3 LDG.E R22, desc[UR4][R10.64+0x4c] ;  /* 0x00004c040a163981 */ /* 0x000f22000c1e1900 */
[----:B------:R-:W-:-:S04]  /*04f0*/  @P3 LOP3.LUT R15, R15, R28, RZ, 0x3c, !PT ;  /* 0x0000001c0f0f3212 */ /* 0x000fc800078e3cff */
[----:B------:R-:W-:Y:S02]  /*0500*/  @P4 LOP3.LUT R15, R15, R26, RZ, 0x3c, !PT ;  /* 0x0000001a0f0f4212 */ /* 0x000fe400078e3cff */
[----:B------:R-:W-:Y:S01]  /*0510*/  @P1 LOP3.LUT R2, R2, R21, RZ, 0x3c, !PT ;  /* 0x0000001502021212 */ /* 0x000fe200078e3cff */
[----:B------:R-:W4:Y:S04]  /*0520*/  @P5 LDG.E R26, desc[UR4][R10.64+0x64] ;  /* 0x000064040a1a5981 */ /* 0x000f28000c1e1900 */
[----:B------:R-:W4:Y:S01]  /*0530*/  @P3 LDG.E R21, desc[UR4][R10.64+0x40] ;  /* 0x000040040a153981 */ /* 0x000f22000c1e1900 */
[----:B------:R-:W-:Y:S02]  /*0540*/  @P2 LOP3.LUT R4, R4, R23, RZ, 0x3c, !PT ;  /* 0x0000001704042212 */ /* 0x000fe400078e3cff */
[----:B------:R-:W-:Y:S01]  /*0550*/  @P2 LOP3.LUT R2, R2, R25, RZ, 0x3c, !PT ;  /* 0x0000001902022212 */ /* 0x000fe200078e3cff */
[----:B------:R-:W4:Y:S04]  /*0560*/  @P3 LDG.E R23, desc[UR4][R10.64+0x48] ;  /* 0x000048040a173981 */ /* 0x000f28000c1e1900 */
[----:B------:R-:W4:Y:S01]  /*0570*/  @P4 LDG.E R25, desc[UR4][R10.64+0x54] ;  /* 0x000054040a194981 */ /* 0x000f22000c1e1900 */
[----:B--2---:R-:W-:-:S03]  /*0580*/  @P1 LOP3.LUT R5, R5, R18, RZ, 0x3c, !PT ;  /* 0x0000001205051212 */ /* 0x004fc600078e3cff */
[----:B------:R-:W2:Y:S01]  /*0590*/  @P3 LDG.E R18, desc[UR4][R10.64+0x44] ;  /* 0x000044040a123981 */ /* 0x000ea2000c1e1900 */
[----:B---3--:R-:W-:-:S03]  /*05a0*/  @P2 LOP3.LUT R5, R5, R20, RZ, 0x3c, !PT ;  /* 0x0000001405052212 */ /* 0x008fc600078e3cff */
[----:B------:R-:W3:Y:S01]  /*05b0*/  @P4 LDG.E R20, desc[UR4][R10.64+0x58] ;  /* 0x000058040a144981 */ /* 0x000ee2000c1e1900 */
[----:B----4-:R-:W-:-:S03]  /*05c0*/  @P3 LOP3.LUT R3, R3, R22, RZ, 0x3c, !PT ;  /* 0x0000001603033212 */ /* 0x010fc600078e3cff */
[----:B------:R-:W4:Y:S01]  /*05d0*/  @P4 LDG.E R22, desc[UR4][R10.64+0x60] ;  /* 0x000060040a164981 */ /* 0x000f22000c1e1900 */
[----:B------:R-:W-:Y:S02]  /*05e0*/  LOP3.LUT P0, RZ, R24, 0x80, RZ, 0xc0, !PT ;  /* 0x0000008018ff7812 */ /* 0x000fe4000780c0ff */
[----:B------:R-:W-:Y:S02]  /*05f0*/  @P5 LOP3.LUT R15, R15, R26, RZ, 0x3c, !PT ;  /* 0x0000001a0f0f5212 */ /* 0x000fe400078e3cff */
[----:B------:R-:W4:Y:S01]  /*0600*/  @P6 LDG.E R26, desc[UR4][R10.64+0x78] ;  /* 0x000078040a1a6981 */ /* 0x000f22000c1e1900 */
[----:B------:R-:W-:-:S03]  /*0610*/  @P3 LOP3.LUT R4, R4, R21, RZ, 0x3c, !PT ;  /* 0x0000001504043212 */ /* 0x000fc600078e3cff */
[----:B------:R-:W4:Y:S01]  /*0620*/  @P4 LDG.E R21, desc[UR4][R10.64+0x5c] ;  /* 0x00005c040a154981 */ /* 0x000f22000c1e1900 */
[----:B------:R-:W-:-:S03]  /*0630*/  @P3 LOP3.LUT R2, R2, R23, RZ, 0x3c, !PT ;  /* 0x0000001702023212 */ /* 0x000fc600078e3cff */
[----:B------:R-:W4:Y:S01]  /*0640*/  @P5 LDG.E R23, desc[UR4][R10.64+0x68] ;  /* 0x000068040a175981 */ /* 0x000f22000c1e1900 */
[----:B------:R-:W-:-:S03]  /*0650*/  @P4 LOP3.LUT R4, R4, R25, RZ, 0x3c, !PT ;  /* 0x0000001904044212 */ /* 0x000fc600078e3cff */
[----:B------:R-:W4:Y:S01]  /*0660*/  @P5 LDG.E R25, desc[UR4][R10.64+0x70] ;  /* 0x000070040a195981 */ /* 0x000f22000c1e1900 */
[----:B--2---:R-:W-:-:S03]  /*0670*/  @P3 LOP3.LUT R5, R5, R18, RZ, 0x3c, !PT ;  /* 0x0000001205053212 */ /* 0x004fc600078e3cff */
[----:B------:R-:W2:Y:S01]  /*0680*/  @P5 LDG.E R18, desc[UR4][R10.64+0x6c] ;  /* 0x00006c040a125981 */ /* 0x000ea2000c1e1900 */
[----:B---3--:R-:W-:-:S03]  /*0690*/  @P4 LOP3.LUT R5, R5, R20, RZ, 0x3c, !PT ;  /* 0x0000001405054212 */ /* 0x008fc600078e3cff */
[----:B------:R-:W3:Y:S01]  /*06a0*/  @P5 LDG.E R20, desc[UR4][R10.64+0x74] ;  /* 0x000074040a145981 */ /* 0x000ee2000c1e1900 */
[----:B----4-:R-:W-:-:S03]  /*06b0*/  @P4 LOP3.LUT R3, R3, R22, RZ, 0x3c, !PT ;  /* 0x0000001603034212 */ /* 0x010fc600078e3cff */
[----:B------:R-:W4:Y:S01]  /*06c0*/  @P0 LDG.E R22, desc[UR4][R10.64+0x8c] ;  /* 0x00008c040a160981 */ /* 0x000f22000c1e1900 */
[----:B------:R-:W-:-:S03]  /*06d0*/  @P6 LOP3.LUT R15, R15, R26, RZ, 0x3c, !PT ;  /* 0x0000001a0f0f6212 */ /* 0x000fc600078e3cff */
        /* <DEDUP_REMOVED lines=13> */
[----:B------:R-:W-:Y:S02]  /*07b0*/  @P6 LOP3.LUT R4, R4, R27, RZ, 0x3c, !PT ;  /* 0x0000001b04046212 */ /* 0x000fe400078e3cff */
[----:B------:R-:W-:Y:S02]  /*07c0*/  @P6 LOP3.LUT R2, R2, R21, RZ, 0x3c, !PT ;  /* 0x0000001502026212 */ /* 0x000fe400078e3cff */
[----:B------:R-:W-:Y:S02]  /*07d0*/  @P0 LOP3.LUT R4, R4, R23, RZ, 0x3c, !PT ;  /* 0x0000001704040212 */ /* 0x000fe400078e3cff */
[----:B------:R-:W-:Y:S02]  /*07e0*/  @P0 LOP3.LUT R2, R2, R25, RZ, 0x3c, !PT ;  /* 0x0000001902020212 */ /* 0x000fe400078e3cff */
[----:B--2---:R-:W-:Y:S02]  /*07f0*/  @P6 LOP3.LUT R5, R5, R18, RZ, 0x3c, !PT ;  /* 0x0000001205056212 */ /* 0x004fe400078e3cff */
[----:B---3--:R-:W-:-:S02]  /*0800*/  @P6 LOP3.LUT R3, R3, R20, RZ, 0x3c, !PT ;  /* 0x0000001403036212 */ /* 0x008fc400078e3cff */
[----:B----4-:R-:W-:Y:S02]  /*0810*/  @P0 LOP3.LUT R5, R5, R22, RZ, 0x3c, !PT ;  /* 0x0000001605050212 */ /* 0x010fe400078e3cff */
[----:B------:R-:W-:Y:S02]  /*0820*/  @P0 LOP3.LUT R3, R3, R26, RZ, 0x3c, !PT ;  /* 0x0000001a03030212 */ /* 0x000fe400078e3cff */
[----:B------:R-:W-:-:S13]  /*0830*/  R2P PR, R24.B1, 0x7f ;  /* 0x0000007f18007804 */ /* 0x000fda0000001000 */
[----:B------:R-:W2:Y:S04]  /*0840*/  @P0 LDG.E R18, desc[UR4][R10.64+0xa0] ;  /* 0x0000a0040a120981 */ /* 0x000ea8000c1e1900 */
[----:B------:R-:W3:Y:S04]  /*0850*/  @P1 LDG.E R22, desc[UR4][R10.64+0xb4] ;  /* 0x0000b4040a161981 */ /* 0x000ee8000c1e1900 */
[----:B------:R-:W4:Y:S04]  /*0860*/  @P2 LDG.E R26, desc[UR4][R10.64+0xc8] ;  /* 0x0000c8040a1a2981 */ /* 0x000f28000c1e1900 */
[----:B------:R-:W4:Y:S04]  /*0870*/  @P3 LDG.E R28, desc[UR4][R10.64+0xdc] ;  /* 0x0000dc040a1c3981 */ /* 0x000f28000c1e1900 */
[----:B------:R-:W4:Y:S04]  /*0880*/  @P0 LDG.E R23, desc[UR4][R10.64+0xa4] ;  /* 0x0000a4040a170981 */ /* 0x000f28000c1e1900 */
[----:B------:R-:W4:Y:S04]  /*0890*/  @P0 LDG.E R20, desc[UR4][R10.64+0xa8] ;  /* 0x0000a8040a140981 */ /* 0x000f28000c1e1900 */
[----:B------:R-:W4:Y:S04]  /*08a0*/  @P4 LDG.E R25, desc[UR4][R10.64+0xf0] ;  /* 0x0000f0040a194981 */ /* 0x000f28000c1e1900 */
        /* <DEDUP_REMOVED lines=21> */
[----:B------:R-:W-:Y:S02]  /*0a00*/  LOP3.LUT P0, RZ, R24, 0x8000, RZ, 0xc0, !PT ;  /* 0x0000800018ff7812 */ /* 0x000fe4000780c0ff */
[----:B----4-:R-:W-:Y:S01]  /*0a10*/  @P5 LOP3.LUT R15, R15, R26, RZ, 0x3c, !PT ;  /* 0x0000001a0f0f5212 */ /* 0x010fe200078e3cff */
[----:B------:R-:W4:Y:S04]  /*0a20*/  @P3 LDG.E R24, desc[UR4][R10.64+0xe4] ;  /* 0x0000e4040a183981 */ /* 0x000f28000c1e1900 */
[----:B------:R-:W2:Y:S01]  /*0a30*/  @P6 LDG.E R26, desc[UR4][R10.64+0x118] ;  /* 0x000118040a1a6981 */ /* 0x000ea2000c1e1900 */
        /* <DEDUP_REMOVED lines=8> */
[----:B---3--:R-:W-:-:S03]  /*0ac0*/  @P2 LOP3.LUT R3, R3, R22, RZ, 0x3c, !PT ;  /* 0x0000001603032212 */ /* 0x008fc600078e3cff */
[----:B------:R-:W3:Y:S01]  /*0ad0*/  @P4 LDG.E R22, desc[UR4][R10.64+0x100] ;  /* 0x000100040a164981 */ /* 0x000ee2000c1e1900 */
[----:B--2---:R-:W-:-:S03]  /*0ae0*/  @P6 LOP3.LUT R15, R15, R26, RZ, 0x3c, !PT ;  /* 0x0000001a0f0f6212 */ /* 0x004fc600078e3cff */
[----:B------:R-:W2:Y:S01]  /*0af0*/  @P0 LDG.E R26, desc[UR4][R10.64+0x12c] ;  /* 0x00012c040a1a0981 */ /* 0x000ea2000c1e1900 */
[----:B----4-:R-:W-:-:S03]  /*0b00*/  @P2 LOP3.LUT R2, R2, R23, RZ, 0x3c, !PT ;  /* 0x0000001702022212 */ /* 0x010fc600078e3cff */
[----:B------:R-:W4:Y:S01]  /*0b10*/  @P4 LDG.E R23, desc[UR4][R10.64+0xfc] ;  /* 0x0000fc040a174981 */ /* 0x000f22000c1e1900 */
[----:B------:R-:W-:-:S03]  /*0b20*/  @P2 LOP3.LUT R5, R5, R20, RZ, 0x3c, !PT ;  /* 0x0000001405052212 */ /* 0x000fc600078e3cff */
[----:B------:R-:W4:Y:S01]  /*0b30*/  @P4 LDG.E R20, desc[UR4][R10.64+0xf8] ;  /* 0x0000f8040a144981 */ /* 0x000f22000c1e1900 */
[----:B------:R-:W-:Y:S02]  /*0b40*/  @P3 LOP3.LUT R2, R2, R27, RZ, 0x3c, !PT ;  /* 0x0000001b02023212 */ /* 0x000fe400078e3cff */
[----:B------:R-:W-:Y:S01]  /*0b50*/  @P3 LOP3.LUT R4, R4, R25, RZ, 0x3c, !PT ;  /* 0x0000001904043212 */ /* 0x000fe200078e3cff */
[----:B------:R-:W4:Y:S01]  /*0b60*/  @P5 LDG.E R27, desc[UR4][R10.64+0x110] ;  /* 0x000110040a1b5981 */ /* 0x000f22000c1e1900 */
[----:B------:R-:W-:-:S03]  /*0b70*/  @P3 LOP3.LUT R5, R5, R24, RZ, 0x3c, !PT ;  /* 0x0000001805053212 */ /* 0x000fc600078e3cff */
[----:B------:R-:W4:Y:S04]  /*0b80*/  @P5 LDG.E R25, desc[UR4][R10.64+0x108] ;  /* 0x000108040a195981 */ /* 0x000f28000c1e1900 */
        /* <DEDUP_REMOVED lines=19> */
[----:B------:R-:W-:-:S05]  /*0cc0*/  VIADD R19, R19, 0x10 ;  /* 0x0000001013137836 */ /* 0x000fca0000000000 */
[----:B------:R-:W-:Y:S02]  /*0cd0*/  ISETP.NE.AND P1, PT, R19, 0x20, PT ;  /* 0x000000201300780c */ /* 0x000fe40003f25270 */
[----:B------:R-:W-:Y:S02]  /*0ce0*/  @P5 LOP3.LUT R3, R3, R18, RZ, 0x3c, !PT ;  /* 0x0000001203035212 */ /* 0x000fe400078e3cff */
[----:B------:R-:W-:Y:S02]  /*0cf0*/  @P6 LOP3.LUT R4, R4, R21, RZ, 0x3c, !PT ;  /* 0x0000001504046212 */ /* 0x000fe400078e3cff */
[----:B---3--:R-:W-:-:S04]  /*0d00*/  @P6 LOP3.LUT R3, R3, R22, RZ, 0x3c, !PT ;  /* 0x0000001603036212 */ /* 0x008fc800078e3cff */
[----:B--2---:R-:W-:Y:S02]  /*0d10*/  @P0 LOP3.LUT R3, R3, R26, RZ, 0x3c, !PT ;  /* 0x0000001a03030212 */ /* 0x004fe400078e3cff */
[----:B----4-:R-:W-:Y:S02]  /*0d20*/  @P6 LOP3.LUT R2, R2, R23, RZ, 0x3c, !PT ;  /* 0x0000001702026212 */ /* 0x010fe400078e3cff */
[----:B------:R-:W-:Y:S02]  /*0d30*/  @P6 LOP3.LUT R5, R5, R20, RZ, 0x3c, !PT ;  /* 0x0000001405056212 */ /* 0x000fe400078e3cff */
[----:B------:R-:W-:Y:S02]  /*0d40*/  @P0 LOP3.LUT R2, R2, R27, RZ, 0x3c, !PT ;  /* 0x0000001b02020212 */ /* 0x000fe400078e3cff */
[----:B------:R-:W-:Y:S02]  /*0d50*/  @P0 LOP3.LUT R4, R4, R25, RZ, 0x3c, !PT ;  /* 0x0000001904040212 */ /* 0x000fe400078e3cff */
[----:B------:R-:W-:Y:S01]  /*0d60*/  @P0 LOP3.LUT R5, R5, R24, RZ, 0x3c, !PT ;  /* 0x0000001805050212 */ /* 0x000fe200078e3cff */
[----:B------:R-:W-:Y:S06]  /*0d70*/  @P1 BRA `(.L_x_15) ;  /* 0xfffffff400481947 */ /* 0x000fec000383ffff */
[----:B------:R-:W-:-:S05]  /*0d80*/  VIADD R17, R17, 0x1 ;  /* 0x0000000111117836 */ /* 0x000fca0000000000 */
[----:B------:R-:W-:-:S13]  /*0d90*/  ISETP.NE.AND P0, PT, R17, 0x5, PT ;  /* 0x000000051100780c */ /* 0x000fda0003f05270 */
[----:B------:R-:W-:Y:S05]  /*0da0*/  @P0 BRA `(.L_x_16) ;  /* 0xfffffff400300947 */ /* 0x000fea000383ffff */
[----:B------:R1:W-:Y:S01]  /*0db0*/  STG.E.64 desc[UR4][R6.64+0x8], R4 ;  /* 0x0000080406007986 */ /* 0x0003e2000c101b04 */
[----:B------:R-:W-:Y:S01]  /*0dc0*/  VIADD R14, R14, 0x1 ;  /* 0x000000010e0e7836 */ /* 0x000fe20000000000 */
[----:B------:R-:W-:Y:S02]  /*0dd0*/  LOP3.LUT R11, R13, 0x3, RZ, 0xc0, !PT ;  /* 0x000000030d0b7812 */ /* 0x000fe400078ec0ff */
[----:B------:R1:W-:Y:S02]  /*0de0*/  STG.E.64 desc[UR4][R6.64+0x10], R2 ;  /* 0x0000100206007986 */ /* 0x0003e4000c101b04 */
[----:B------:R-:W-:Y:S02]  /*0df0*/  ISETP.GE.U32.AND P0, PT, R14, R11, PT ;  /* 0x0000000b0e00720c */ /* 0x000fe40003f06070 */
[----:B------:R1:W-:Y:S11]  /*0e00*/  STG.E desc[UR4][R6.64+0x4], R15 ;  /* 0x0000040f06007986 */ /* 0x0003f6000c101904 */
[----:B------:R-:W-:Y:S05]  /*0e10*/  @!P0 BRA `(.L_x_17) ;  /* 0xfffffff400048947 */ /* 0x000fea000383ffff */
.L_x_14:
[----:B------:R-:W-:Y:S05]  /*0e20*/  BSYNC.RECONVERGENT B1 ;  /* 0x0000000000017941 */ /* 0x000fea0003800200 */
.L_x_13:
[C---:B------:R-:W-:Y:S01]  /*0e30*/  ISETP.GT.U32.AND P0, PT, R13.reuse, 0x3, PT ;  /* 0x000000030d00780c */ /* 0x040fe20003f04070 */
[----:B------:R-:W-:Y:S01]  /*0e40*/  VIADD R12, R12, 0x1 ;  /* 0x000000010c0c7836 */ /* 0x000fe20000000000 */
[--C-:B------:R-:W-:Y:S02]  /*0e50*/  SHF.R.U64 R13, R13, 0x2, R0.reuse ;  /* 0x000000020d0d7819 */ /* 0x100fe40000001200 */
[----:B------:R-:W-:Y:S02]  /*0e60*/  ISETP.GT.U32.AND.EX P0, PT, R0, RZ, PT, P0 ;  /* 0x000000ff0000720c */ /* 0x000fe40003f04100 */
[----:B------:R-:W-:-:S11]  /*0e70*/  SHF.R.U32.HI R0, RZ, 0x2, R0 ;  /* 0x00000002ff007819 */ /* 0x000fd60000011600 */
[----:B------:R-:W-:Y:S05]  /*0e80*/  @P0 BRA `(.L_x_18) ;  /* 0xfffffff000c80947 */ /* 0x000fea000383ffff */
.L_x_12:
[----:B------:R-:W-:Y:S05]  /*0e90*/  BSYNC.RECONVERGENT B0 ;  /* 0x0000000000007941 */ /* 0x000fea0003800200 */
.L_x_11:
[----:B------:R-:W-:Y:S04]  /*0ea0*/  STG.E.64 desc[UR4][R6.64+0x18], RZ ;  /* 0x000018ff06007986 */ /* 0x000fe8000c101b04 */
[----:B------:R-:W-:Y:S04]  /*0eb0*/  STG.E desc[UR4][R6.64+0x20], RZ ;  /* 0x000020ff06007986 */ /* 0x000fe8000c101904 */
[----:B------:R-:W-:Y:S01]  /*0ec0*/  STG.E.64 desc[UR4][R6.64+0x28], RZ ;  /* 0x000028ff06007986 */ /* 0x000fe2000c101b04 */
[----:B------:R-:W-:Y:S05]  /*0ed0*/  EXIT ;  /* 0x000000000000794d */ /* 0x000fea0003800000 */
.L_x_19:
        /* <DEDUP_REMOVED lines=10> */
.L_x_22:


//--------------------- .nv.global.init           --------------------------
	.section	.nv.global.init,"aw",@progbits
	.align	4
.nv.global.init:
	.type		mrg32k3aM1SubSeq,@object
	.size		mrg32k3aM1SubSeq,(mrg32k3aM2SubSeq - mrg32k3aM1SubSeq)
mrg32k3aM1SubSeq:
        /*0000*/ 	.byte	0x0b, 0xcc, 0xee, 0x04, 0x73, 0x29, 0x8b, 0x6f, 0xf6, 0x53, 0x03, 0xf6, 0x23, 0xf6, 0xea, 0xda
        /* <DEDUP_REMOVED lines=125> */
	.type		mrg32k3aM2SubSeq,@object
	.size		mrg32k3aM2SubSeq,(mrg32k3aM1 - mrg32k3aM2SubSeq)
mrg32k3aM2SubSeq:
        /* <DEDUP_REMOVED lines=126> */
	.type		mrg32k3aM1,@object
	.size		mrg32k3aM1,(mrg32k3aM1Seq - mrg32k3aM1)
mrg32k3aM1:
        /* <DEDUP_REMOVED lines=144> */
	.type		mrg32k3aM1Seq,@object
	.size		mrg32k3aM1Seq,(mrg32k3aM2 - mrg32k3aM1Seq)
mrg32k3aM1Seq:
        /* <DEDUP_REMOVED lines=144> */
	.type		mrg32k3aM2,@object
	.size		mrg32k3aM2,(mrg32k3aM2Seq - mrg32k3aM2)
mrg32k3aM2:
        /* <DEDUP_REMOVED lines=144> */
	.type		mrg32k3aM2Seq,@object
	.size		mrg32k3aM2Seq,(precalc_xorwow_matrix - mrg32k3aM2Seq)
mrg32k3aM2Seq:
        /* <DEDUP_REMOVED lines=144> */
	.type		precalc_xorwow_matrix,@object
	.size		precalc_xorwow_matrix,(precalc_xorwow_offset_matrix - precalc_xorwow_matrix)
precalc_xorwow_matrix:
        /* <DEDUP_REMOVED lines=6400> */
	.type		precalc_xorwow_offset_matrix,@object
	.size		precalc_xorwow_offset_matrix,(.L_1 - precalc_xorwow_offset_matrix)
precalc_xorwow_offset_matrix:
        /* <DEDUP_REMOVED lines=6400> */
.L_1:


//--------------------- .nv.shared.reserved.0     --------------------------
	.section	.nv.shared.reserved.0,"aw",@nobits
	.weak		__nv_reservedSMEM_offset_0_alias
	.size		__nv_reservedSMEM_offset_0_alias, 0, 64
	.other		__nv_reservedSMEM_offset_0_alias,@"STO_CUDA_RESERVED_SHARED STV_DEFAULT"
__nv_reservedSMEM_offset_0_alias:
	.zero		0
	.zero		64


//--------------------- .nv.constant0._Z16monteCarloKernelP17curandStateXORWOWPffffffi --------------------------
	.section	.nv.constant0._Z16monteCarloKernelP17curandStateXORWOWPffffffi,"a",@progbits
	.sectionflags	@""
	.align	4
.nv.constant0._Z16monteCarloKernelP17curandStateXORWOWPffffffi:
	.zero		936


//--------------------- .nv.constant0._Z13initRNGKernelP17curandStateXORWOWm --------------------------
	.section	.nv.constant0._Z13initRNGKernelP17curandStateXORWOWm,"a",@progbits
	.sectionflags	@""
	.align	4
.nv.constant0._Z13initRNGKernelP17curandStateXORWOWm:
	.zero		912


//--------------------- SYMBOLS --------------------------

	.type		.nv.reservedSmem.offset0,@object
	.size		.nv.reservedSmem.offset0,0x4
